	.target	sm_90a

	.elftype	@"ET_EXEC"


//--------------------- .note.nv.tkinfo           --------------------------
	.section	.note.nv.tkinfo,"",@"SHT_NOTE"
	.sectionflags	@"SHF_NOTE_NV_TKINFO"
	.tkinfo
        /*0018*/ 	.word	0x00000002
        /*0030*/ 	.string	""
        /*0030*/ 	.string	"ptxas"
        /*0030*/ 	.string	"Cuda compilation tools, release 13.0, V13.0.88"
        /*0030*/ 	.string	"Build cuda_13.0.r13.0/compiler.36424714_0"
        /*0030*/ 	.string	"-arch sm_90a -m 64 "



//--------------------- .note.nv.cuinfo           --------------------------
	.section	.note.nv.cuinfo,"",@"SHT_NOTE"
	.sectionflags	@"SHF_NOTE_NV_CUINFO"
        /*0018*/ 	.short	0x0002
        /*001a*/ 	.short	0x005a
        /*001c*/ 	.short	0x0082
	.zero		2


//--------------------- .nv.info                  --------------------------
	.section	.nv.info,"",@"SHT_CUDA_INFO"
	.align	4


	//----- nvinfo : EIATTR_REGCOUNT
	.align		4
        /*0000*/ 	.byte	0x04, 0x2f
        /*0002*/ 	.short	(.L_15 - .L_14)
	.align		4
.L_14:
        /*0004*/ 	.word	index@(_ZN7cutlass13device_kernelINS_4gemm6kernel13GemmUniversalIN4cute5tupleIJiiiiEEENS1_10collective13CollectiveMmaINS1_34MainloopSm90TmaGmmaWarpSpecializedILi8ENS5_IJNS4_1CILi1EEESB_SB_EEENS1_32KernelTmaWarpSpecializedPingpongEEENS5_IJNSA_ILi64EEENSA_ILi160EEENSA_ILi128EEEEEEaNS5_IJlSB_lEEEaSJ_NS4_8TiledMMAINS4_8MMA_AtomIJNS4_4SM904GMMA26MMA_64x32x32_S32S8S8_SS_TNEEEENS4_6LayoutISC_NS5_IJNSA_ILi0EEESR_SR_EEEEENS5_IJNS4_10UnderscoreESU_SU_EEEEENS4_13SM90_TMA_LOADENS4_14ComposedLayoutINS4_7SwizzleILi3ELi4ELi3EEENS4_18smem_ptr_flag_bitsILi8EEENSQ_INS5_IJNSA_ILi8EEESH_EEENS5_IJSH_SB_EEEEEEEvNS4_8identityESX_S17_vS18_EENS_8epilogue10collective6detail29Sm90TmaWarpSpecializedAdapterINS1B_15DefaultEpilogueIaSJ_SJ_NS1A_6thread17LinearCombinationIaLi1EiiLNS1F_9ScaleType4KindE0ELNS_15FloatRoundStyleE2EaEENS1_15EpilogueDefaultEEEEEvvEEEEvNT_6ParamsE)
        /*0008*/ 	.word	0x000000a8


	//----- nvinfo : EIATTR_FRAME_SIZE
	.align		4
.L_15:
        /*000c*/ 	.byte	0x04, 0x11
        /*000e*/ 	.short	(.L_17 - .L_16)
	.align		4
.L_16:
        /*0010*/ 	.word	index@(_ZN7cutlass13device_kernelINS_4gemm6kernel13GemmUniversalIN4cute5tupleIJiiiiEEENS1_10collective13CollectiveMmaINS1_34MainloopSm90TmaGmmaWarpSpecializedILi8ENS5_IJNS4_1CILi1EEESB_SB_EEENS1_32KernelTmaWarpSpecializedPingpongEEENS5_IJNSA_ILi64EEENSA_ILi160EEENSA_ILi128EEEEEEaNS5_IJlSB_lEEEaSJ_NS4_8TiledMMAINS4_8MMA_AtomIJNS4_4SM904GMMA26MMA_64x32x32_S32S8S8_SS_TNEEEENS4_6LayoutISC_NS5_IJNSA_ILi0EEESR_SR_EEEEENS5_IJNS4_10UnderscoreESU_SU_EEEEENS4_13SM90_TMA_LOADENS4_14ComposedLayoutINS4_7SwizzleILi3ELi4ELi3EEENS4_18smem_ptr_flag_bitsILi8EEENSQ_INS5_IJNSA_ILi8EEESH_EEENS5_IJSH_SB_EEEEEEEvNS4_8identityESX_S17_vS18_EENS_8epilogue10collective6detail29Sm90TmaWarpSpecializedAdapterINS1B_15DefaultEpilogueIaSJ_SJ_NS1A_6thread17LinearCombinationIaLi1EiiLNS1F_9ScaleType4KindE0ELNS_15FloatRoundStyleE2EaEENS1_15EpilogueDefaultEEEEEvvEEEEvNT_6ParamsE)
        /*0014*/ 	.word	0x00000000


	//----- nvinfo : EIATTR_MIN_STACK_SIZE
	.align		4
.L_17:
        /*0018*/ 	.byte	0x04, 0x12
        /*001a*/ 	.short	(.L_19 - .L_18)
	.align		4
.L_18:
        /*001c*/ 	.word	index@(_ZN7cutlass13device_kernelINS_4gemm6kernel13GemmUniversalIN4cute5tupleIJiiiiEEENS1_10collective13CollectiveMmaINS1_34MainloopSm90TmaGmmaWarpSpecializedILi8ENS5_IJNS4_1CILi1EEESB_SB_EEENS1_32KernelTmaWarpSpecializedPingpongEEENS5_IJNSA_ILi64EEENSA_ILi160EEENSA_ILi128EEEEEEaNS5_IJlSB_lEEEaSJ_NS4_8TiledMMAINS4_8MMA_AtomIJNS4_4SM904GMMA26MMA_64x32x32_S32S8S8_SS_TNEEEENS4_6LayoutISC_NS5_IJNSA_ILi0EEESR_SR_EEEEENS5_IJNS4_10UnderscoreESU_SU_EEEEENS4_13SM90_TMA_LOADENS4_14ComposedLayoutINS4_7SwizzleILi3ELi4ELi3EEENS4_18smem_ptr_flag_bitsILi8EEENSQ_INS5_IJNSA_ILi8EEESH_EEENS5_IJSH_SB_EEEEEEEvNS4_8identityESX_S17_vS18_EENS_8epilogue10collective6detail29Sm90TmaWarpSpecializedAdapterINS1B_15DefaultEpilogueIaSJ_SJ_NS1A_6thread17LinearCombinationIaLi1EiiLNS1F_9ScaleType4KindE0ELNS_15FloatRoundStyleE2EaEENS1_15EpilogueDefaultEEEEEvvEEEEvNT_6ParamsE)
        /*0020*/ 	.word	0x00000000
.L_19:


//--------------------- .nv.compat                --------------------------
	.section	.nv.compat,"",@"SHT_CUDA_COMPAT_INFO"
	.align	4
        /*0000*/ 	.byte	0x02, 0x09, 0x01, 0x00, 0x02, 0x02, 0x04, 0x00, 0x02, 0x05, 0x05, 0x00, 0x03, 0x07, 0x01, 0x01
        /*0010*/ 	.byte	0x02, 0x03, 0x01, 0x00, 0x02, 0x06, 0x01, 0x00, 0x04, 0x0b, 0x08, 0x00, 0x00, 0x00, 0x00, 0x00
        /*0020*/ 	.byte	0x00, 0x00, 0x00, 0x00


//--------------------- .nv.info._ZN7cutlass13device_kernelINS_4gemm6kernel13GemmUniversalIN4cute5tupleIJiiiiEEENS1_10collective13CollectiveMmaINS1_34MainloopSm90TmaGmmaWarpSpecializedILi8ENS5_IJNS4_1CILi1EEESB_SB_EEENS1_32KernelTmaWarpSpecializedPingpongEEENS5_IJNSA_ILi64EEENSA_ILi160EEENSA_ILi128EEEEEEaNS5_IJlSB_lEEEaSJ_NS4_8TiledMMAINS4_8MMA_AtomIJNS4_4SM904GMMA26MMA_64x32x32_S32S8S8_SS_TNEEEENS4_6LayoutISC_NS5_IJNSA_ILi0EEESR_SR_EEEEENS5_IJNS4_10UnderscoreESU_SU_EEEEENS4_13SM90_TMA_LOADENS4_14ComposedLayoutINS4_7SwizzleILi3ELi4ELi3EEENS4_18smem_ptr_flag_bitsILi8EEENSQ_INS5_IJNSA_ILi8EEESH_EEENS5_IJSH_SB_EEEEEEEvNS4_8identityESX_S17_vS18_EENS_8epilogue10collective6detail29Sm90TmaWarpSpecializedAdapterINS1B_15DefaultEpilogueIaSJ_SJ_NS1A_6thread17LinearCombinationIaLi1EiiLNS1F_9ScaleType4KindE0ELNS_15FloatRoundStyleE2EaEENS1_15EpilogueDefaultEEEEEvvEEEEvNT_6ParamsE --------------------------
	.section	.nv.info._ZN7cutlass13device_kernelINS_4gemm6kernel13GemmUniversalIN4cute5tupleIJiiiiEEENS1_10collective13CollectiveMmaINS1_34MainloopSm90TmaGmmaWarpSpecializedILi8ENS5_IJNS4_1CILi1EEESB_SB_EEENS1_32KernelTmaWarpSpecializedPingpongEEENS5_IJNSA_ILi64EEENSA_ILi160EEENSA_ILi128EEEEEEaNS5_IJlSB_lEEEaSJ_NS4_8TiledMMAINS4_8MMA_AtomIJNS4_4SM904GMMA26MMA_64x32x32_S32S8S8_SS_TNEEEENS4_6LayoutISC_NS5_IJNSA_ILi0EEESR_SR_EEEEENS5_IJNS4_10UnderscoreESU_SU_EEEEENS4_13SM90_TMA_LOADENS4_14ComposedLayoutINS4_7SwizzleILi3ELi4ELi3EEENS4_18smem_ptr_flag_bitsILi8EEENSQ_INS5_IJNSA_ILi8EEESH_EEENS5_IJSH_SB_EEEEEEEvNS4_8identityESX_S17_vS18_EENS_8epilogue10collective6detail29Sm90TmaWarpSpecializedAdapterINS1B_15DefaultEpilogueIaSJ_SJ_NS1A_6thread17LinearCombinationIaLi1EiiLNS1F_9ScaleType4KindE0ELNS_15FloatRoundStyleE2EaEENS1_15EpilogueDefaultEEEEEvvEEEEvNT_6ParamsE,"",@"SHT_CUDA_INFO"
	.sectionflags	@""
	.align	4


	//----- nvinfo : EIATTR_CUDA_API_VERSION
	.align		4
        /*0000*/ 	.byte	0x04, 0x37
        /*0002*/ 	.short	(.L_21 - .L_20)
.L_20:
        /*0004*/ 	.word	0x00000082


	//----- nvinfo : EIATTR_KPARAM_INFO
	.align		4
.L_21:
        /*0008*/ 	.byte	0x04, 0x17
        /*000a*/ 	.short	(.L_23 - .L_22)
.L_22:
        /*000c*/ 	.word	0x00000000
        /*0010*/ 	.short	0x0000
        /*0012*/ 	.short	0x0070
        /*0014*/ 	.byte	0x00, 0xf0, 0x01, 0x10


	//----- nvinfo : EIATTR_SPARSE_MMA_MASK
	.align		4
.L_23:
        /*0018*/ 	.byte	0x03, 0x50
        /*001a*/ 	.short	0x0000


	//----- nvinfo : EIATTR_MAXREG_COUNT
	.align		4
        /*001c*/ 	.byte	0x03, 0x1b
        /*001e*/ 	.short	0x00a8


	//----- nvinfo : EIATTR_NUM_BARRIERS
	.align		4
        /*0020*/ 	.byte	0x02, 0x4c
        /*0022*/ 	.byte	0x01
	.zero		1


	//----- nvinfo : EIATTR_EXTERNS
	.align		4
        /*0024*/ 	.byte	0x04, 0x0f
        /*0026*/ 	.short	(.L_25 - .L_24)


	//   ....[0]....
	.align		4
.L_24:
        /*0028*/ 	.word	index@(__assertfail)


	//----- nvinfo : EIATTR_MERCURY_ISA_VERSION
	.align		4
.L_25:
        /*002c*/ 	.byte	0x03, 0x5f
        /*002e*/ 	.short	0x0101


	//----- nvinfo : EIATTR_INT_WARP_WIDE_INSTR_OFFSETS
	.align		4
        /*0030*/ 	.byte	0x04, 0x31
        /*0032*/ 	.short	(.L_27 - .L_26)


	//   ....[0]....
.L_26:
        /*0034*/ 	.word	0x00000520


	//   ....[1]....
        /*0038*/ 	.word	0x00000540


	//   ....[2]....
        /*003c*/ 	.word	0x000005c0


	//   ....[3]....
        /*0040*/ 	.word	0x000005d0


	//   ....[4]....
        /*0044*/ 	.word	0x000005e0


	//   ....[5]....
        /*0048*/ 	.word	0x00000600


	//   ....[6]....
        /*004c*/ 	.word	0x00000660


	//   ....[7]....
        /*0050*/ 	.word	0x00000680


	//----- nvinfo : EIATTR_COOP_GROUP_MASK_REGIDS
	.align		4
.L_27:
        /*0054*/ 	.byte	0x04, 0x29
        /*0056*/ 	.short	(.L_29 - .L_28)


	//   ....[0]....
.L_28:
        /*0058*/ 	.word	0xffffffff


	//   ....[1]....
        /*005c*/ 	.word	0xffffffff


	//   ....[2]....
        /*0060*/ 	.word	0xffffffff


	//   ....[3]....
        /*0064*/ 	.word	0xffffffff


	//   ....[4]....
        /*0068*/ 	.word	0xffffffff


	//   ....[5]....
        /*006c*/ 	.word	0xffffffff


	//----- nvinfo : EIATTR_COOP_GROUP_INSTR_OFFSETS
	.align		4
.L_29:
        /*0070*/ 	.byte	0x04, 0x28
        /*0072*/ 	.short	(.L_31 - .L_30)


	//   ....[0]....
.L_30:
        /*0074*/ 	.word	0x00000050


	//   ....[1]....
        /*0078*/ 	.word	0x00000080


	//   ....[2]....
        /*007c*/ 	.word	0x00000180


	//   ....[3]....
        /*0080*/ 	.word	0x00000440


	//   ....[4]....
        /*0084*/ 	.word	0x00000480


	//   ....[5]....
        /*0088*/ 	.word	0x000004c0


	//----- nvinfo : EIATTR_REG_RECONFIG
	.align		4
.L_31:
        /*008c*/ 	.byte	0x01, 0x54
	.zero		2


	//----- nvinfo : EIATTR_SYSCALL_OFFSETS
	.align		4
        /*0090*/ 	.byte	0x04, 0x46
        /*0092*/ 	.short	(.L_33 - .L_32)


	//   ....[0]....
.L_32:
        /*0094*/ 	.word	0x00001740


	//----- nvinfo : EIATTR_MBARRIER_INSTR_OFFSETS
	.align		4
.L_33:
        /*0098*/ 	.byte	0x04, 0x39
        /*009a*/ 	.short	(.L_35 - .L_34)


	//   ....[0]....
.L_34:
        /*009c*/ 	.word	0x00000320
        /*00a0*/ 	.word	0x000000ff
        /*00a4*/ 	.word	0x00000000
        /*00a8*/ 	.short	0x0100
        /*00aa*/ 	.byte	0x09
	.zero		1


	//   ....[1]....
        /*00ac*/ 	.word	0x00000330
        /*00b0*/ 	.word	0x000000ff
        /*00b4*/ 	.word	0x00000040
        /*00b8*/ 	.short	0x0100
        /*00ba*/ 	.byte	0x09
	.zero		1


	//   ....[2]....
        /*00bc*/ 	.word	0x00000340
        /*00c0*/ 	.word	0x000000ff
        /*00c4*/ 	.word	0x00000008
        /*00c8*/ 	.short	0x0100
        /*00ca*/ 	.byte	0x09
	.zero		1


	//   ....[3]....
        /*00cc*/ 	.word	0x00000350
        /*00d0*/ 	.word	0x000000ff
        /*00d4*/ 	.word	0x00000048
        /*00d8*/ 	.short	0x0100
        /*00da*/ 	.byte	0x09
	.zero		1


	//   ....[4]....
        /*00dc*/ 	.word	0x00000360
        /*00e0*/ 	.word	0x000000ff
        /*00e4*/ 	.word	0x00000010
        /*00e8*/ 	.short	0x0100
        /*00ea*/ 	.byte	0x09
	.zero		1


	//   ....[5]....
        /*00ec*/ 	.word	0x00000370
        /*00f0*/ 	.word	0x000000ff
        /*00f4*/ 	.word	0x00000050
        /*00f8*/ 	.short	0x0100
        /*00fa*/ 	.byte	0x09
	.zero		1


	//   ....[6]....
        /*00fc*/ 	.word	0x00000380
        /*0100*/ 	.word	0x000000ff
        /*0104*/ 	.word	0x00000018
        /*0108*/ 	.short	0x0100
        /*010a*/ 	.byte	0x09
	.zero		1


	//   ....[7]....
        /*010c*/ 	.word	0x00000390
        /*0110*/ 	.word	0x000000ff
        /*0114*/ 	.word	0x00000058
        /*0118*/ 	.short	0x0100
        /*011a*/ 	.byte	0x09
	.zero		1


	//   ....[8]....
        /*011c*/ 	.word	0x000003a0
        /*0120*/ 	.word	0x000000ff
        /*0124*/ 	.word	0x00000020
        /*0128*/ 	.short	0x0100
        /*012a*/ 	.byte	0x09
	.zero		1


	//   ....[9]....
        /*012c*/ 	.word	0x000003b0
        /*0130*/ 	.word	0x000000ff
        /*0134*/ 	.word	0x00000060
        /*0138*/ 	.short	0x0100
        /*013a*/ 	.byte	0x09
	.zero		1


	//   ....[10]....
        /*013c*/ 	.word	0x000003c0
        /*0140*/ 	.word	0x000000ff
        /*0144*/ 	.word	0x00000028
        /*0148*/ 	.short	0x0100
        /*014a*/ 	.byte	0x09
	.zero		1


	//   ....[11]....
        /*014c*/ 	.word	0x000003d0
        /*0150*/ 	.word	0x000000ff
        /*0154*/ 	.word	0x00000068
        /*0158*/ 	.short	0x0100
        /*015a*/ 	.byte	0x09
	.zero		1


	//   ....[12]....
        /*015c*/ 	.word	0x000003e0
        /*0160*/ 	.word	0x000000ff
        /*0164*/ 	.word	0x00000030
        /*0168*/ 	.short	0x0100
        /*016a*/ 	.byte	0x09
	.zero		1


	//   ....[13]....
        /*016c*/ 	.word	0x000003f0
        /*0170*/ 	.word	0x000000ff
        /*0174*/ 	.word	0x00000070
        /*0178*/ 	.short	0x0100
        /*017a*/ 	.byte	0x09
	.zero		1


	//   ....[14]....
        /*017c*/ 	.word	0x00000400
        /*0180*/ 	.word	0x000000ff
        /*0184*/ 	.word	0x00000038
        /*0188*/ 	.short	0x0100
        /*018a*/ 	.byte	0x09
	.zero		1


	//   ....[15]....
        /*018c*/ 	.word	0x00000410
        /*0190*/ 	.word	0x000000ff
        /*0194*/ 	.word	0x00000078
        /*0198*/ 	.short	0x0100
        /*019a*/ 	.byte	0x09
	.zero		1


	//   ....[16]....
        /*019c*/ 	.word	0x000006a0
        /*01a0*/ 	.word	0x000000ff
        /*01a4*/ 	.word	0x000000b0
        /*01a8*/ 	.short	0x0100
        /*01aa*/ 	.byte	0x09
	.zero		1


	//   ....[17]....
        /*01ac*/ 	.word	0x000006b0
        /*01b0*/ 	.word	0x000000ff
        /*01b4*/ 	.word	0x000000b8
        /*01b8*/ 	.short	0x0100
        /*01ba*/ 	.byte	0x09
	.zero		1


	//   ....[18]....
        /*01bc*/ 	.word	0x000006f0
        /*01c0*/ 	.word	0x000000ff
        /*01c4*/ 	.word	0x00000090
        /*01c8*/ 	.short	0x0100
        /*01ca*/ 	.byte	0x0a
	.zero		1


	//   ....[19]....
        /*01cc*/ 	.word	0x00000710
        /*01d0*/ 	.word	0x000000ff
        /*01d4*/ 	.word	0x00000098
        /*01d8*/ 	.short	0x0100
        /*01da*/ 	.byte	0x0a
	.zero		1


	//   ....[20]....
        /*01dc*/ 	.word	0x00000720
        /*01e0*/ 	.word	0x000000ff
        /*01e4*/ 	.word	0x000000a0
        /*01e8*/ 	.short	0x0100
        /*01ea*/ 	.byte	0x0a
	.zero		1


	//   ....[21]....
        /*01ec*/ 	.word	0x00000730
        /*01f0*/ 	.word	0x000000ff
        /*01f4*/ 	.word	0x000000a8
        /*01f8*/ 	.short	0x0100
        /*01fa*/ 	.byte	0x0a
	.zero		1


	//   ....[22]....
        /*01fc*/ 	.word	0x00001620
        /*0200*/ 	.word	0x0000006b
        /*0204*/ 	.word	0x00000000
        /*0208*/ 	.short	0x010a
        /*020a*/ 	.byte	0x2b
	.zero		1


	//   ....[23]....
        /*020c*/ 	.word	0x000017e0
        /*0210*/ 	.word	0x00000003
        /*0214*/ 	.word	0x00000000
        /*0218*/ 	.short	0x010a
        /*021a*/ 	.byte	0x3f
	.zero		1


	//   ....[24]....
        /*021c*/ 	.word	0x00001840
        /*0220*/ 	.word	0x00000003
        /*0224*/ 	.word	0x00000000
        /*0228*/ 	.short	0x010a
        /*022a*/ 	.byte	0x3f
	.zero		1


	//   ....[25]....
        /*022c*/ 	.word	0x000021a0
        /*0230*/ 	.word	0x000000ff
        /*0234*/ 	.word	0x00000000
        /*0238*/ 	.short	0x010a
        /*023a*/ 	.byte	0x08
	.zero		1


	//   ....[26]....
        /*023c*/ 	.word	0x000021e0
        /*0240*/ 	.word	0x000000ff
        /*0244*/ 	.word	0x00000000
        /*0248*/ 	.short	0x010a
        /*024a*/ 	.byte	0x08
	.zero		1


	//   ....[27]....
        /*024c*/ 	.word	0x00002a50
        /*0250*/ 	.word	0x000000ff
        /*0254*/ 	.word	0x00000000
        /*0258*/ 	.short	0x0101
        /*025a*/ 	.byte	0x08
	.zero		1


	//   ....[28]....
        /*025c*/ 	.word	0x00002b40
        /*0260*/ 	.word	0x0000006c
        /*0264*/ 	.word	0x00000000
        /*0268*/ 	.short	0x0101
        /*026a*/ 	.byte	0x2c
	.zero		1


	//   ....[29]....
        /*026c*/ 	.word	0x00002c00
        /*0270*/ 	.word	0x000000ff
        /*0274*/ 	.word	0x00000000
        /*0278*/ 	.short	0x0101
        /*027a*/ 	.byte	0x04
	.zero		1


	//   ....[30]....
        /*027c*/ 	.word	0x00002cb0
        /*0280*/ 	.word	0x0000006b
        /*0284*/ 	.word	0x00000010
        /*0288*/ 	.short	0x010a
        /*028a*/ 	.byte	0x2b
	.zero		1


	//   ....[31]....
        /*028c*/ 	.word	0x000071d0
        /*0290*/ 	.word	0x0000006e
        /*0294*/ 	.word	0x00000000
        /*0298*/ 	.short	0x0101
        /*029a*/ 	.byte	0x2c
	.zero		1


	//   ....[32]....
        /*029c*/ 	.word	0x00007bb0
        /*02a0*/ 	.word	0x0000000a
        /*02a4*/ 	.word	0x00000040
        /*02a8*/ 	.short	0x010a
        /*02aa*/ 	.byte	0x3f
	.zero		1


	//   ....[33]....
        /*02ac*/ 	.word	0x00007f50
        /*02b0*/ 	.word	0x00000003
        /*02b4*/ 	.word	0x000000b8
        /*02b8*/ 	.short	0x0101
        /*02ba*/ 	.byte	0x3f
	.zero		1


	//   ....[34]....
        /*02bc*/ 	.word	0x000086e0
        /*02c0*/ 	.word	0x00000007
        /*02c4*/ 	.word	0x00000000
        /*02c8*/ 	.short	0x010a
        /*02ca*/ 	.byte	0x3f
	.zero		1


	//   ....[35]....
        /*02cc*/ 	.word	0x00008760
        /*02d0*/ 	.word	0x00000009
        /*02d4*/ 	.word	0x00000000
        /*02d8*/ 	.short	0x010a
        /*02da*/ 	.byte	0x3f
	.zero		1


	//   ....[36]....
        /*02dc*/ 	.word	0x000087f0
        /*02e0*/ 	.word	0x00000006
        /*02e4*/ 	.word	0x00000000
        /*02e8*/ 	.short	0x010a
        /*02ea*/ 	.byte	0x3f
	.zero		1


	//   ....[37]....
        /*02ec*/ 	.word	0x00008880
        /*02f0*/ 	.word	0x00000009
        /*02f4*/ 	.word	0x00000000
        /*02f8*/ 	.short	0x010a
        /*02fa*/ 	.byte	0x3f
	.zero		1


	//   ....[38]....
        /*02fc*/ 	.word	0x00008910
        /*0300*/ 	.word	0x00000006
        /*0304*/ 	.word	0x00000000
        /*0308*/ 	.short	0x010a
        /*030a*/ 	.byte	0x3f
	.zero		1


	//   ....[39]....
        /*030c*/ 	.word	0x000089a0
        /*0310*/ 	.word	0x00000009
        /*0314*/ 	.word	0x00000000
        /*0318*/ 	.short	0x010a
        /*031a*/ 	.byte	0x3f
	.zero		1


	//   ....[40]....
        /*031c*/ 	.word	0x00008a30
        /*0320*/ 	.word	0x00000006
        /*0324*/ 	.word	0x00000000
        /*0328*/ 	.short	0x010a
        /*032a*/ 	.byte	0x3f
	.zero		1


	//   ....[41]....
        /*032c*/ 	.word	0x00008ac0
        /*0330*/ 	.word	0x00000003
        /*0334*/ 	.word	0x00000000
        /*0338*/ 	.short	0x010a
        /*033a*/ 	.byte	0x3f
	.zero		1


	//   ....[42]....
        /*033c*/ 	.word	0x00008b20
        /*0340*/ 	.word	0x0000006d
        /*0344*/ 	.word	0x00000000
        /*0348*/ 	.short	0x010a
        /*034a*/ 	.byte	0x3f
	.zero		1


	//   ....[43]....
        /*034c*/ 	.word	0x00008b70
        /*0350*/ 	.word	0x00000003
        /*0354*/ 	.word	0x00000000
        /*0358*/ 	.short	0x010a
        /*035a*/ 	.byte	0x3f
	.zero		1


	//   ....[44]....
        /*035c*/ 	.word	0x00008bd0
        /*0360*/ 	.word	0x00000004
        /*0364*/ 	.word	0x00000000
        /*0368*/ 	.short	0x010a
        /*036a*/ 	.byte	0x3f
	.zero		1


	//   ....[45]....
        /*036c*/ 	.word	0x00008c20
        /*0370*/ 	.word	0x0000006d
        /*0374*/ 	.word	0x00000010
        /*0378*/ 	.short	0x010a
        /*037a*/ 	.byte	0x3f
	.zero		1


	//   ....[46]....
        /*037c*/ 	.word	0x00008cf0
        /*0380*/ 	.word	0x0000000a
        /*0384*/ 	.word	0x00000040
        /*0388*/ 	.short	0x010a
        /*038a*/ 	.byte	0x3f
	.zero		1


	//   ....[47]....
        /*038c*/ 	.word	0x00008dc0
        /*0390*/ 	.word	0x00000007
        /*0394*/ 	.word	0x00000000
        /*0398*/ 	.short	0x010a
        /*039a*/ 	.byte	0x3f
	.zero		1


	//   ....[48]....
        /*039c*/ 	.word	0x00008e10
        /*03a0*/ 	.word	0x00000009
        /*03a4*/ 	.word	0x00000000
        /*03a8*/ 	.short	0x010a
        /*03aa*/ 	.byte	0x3f
	.zero		1


	//   ....[49]....
        /*03ac*/ 	.word	0x00008e60
        /*03b0*/ 	.word	0x00000006
        /*03b4*/ 	.word	0x00000000
        /*03b8*/ 	.short	0x010a
        /*03ba*/ 	.byte	0x3f
	.zero		1


	//   ....[50]....
        /*03bc*/ 	.word	0x00008eb0
        /*03c0*/ 	.word	0x00000009
        /*03c4*/ 	.word	0x00000000
        /*03c8*/ 	.short	0x010a
        /*03ca*/ 	.byte	0x3f
	.zero		1


	//   ....[51]....
        /*03cc*/ 	.word	0x00008f00
        /*03d0*/ 	.word	0x00000006
        /*03d4*/ 	.word	0x00000000
        /*03d8*/ 	.short	0x010a
        /*03da*/ 	.byte	0x3f
	.zero		1


	//   ....[52]....
        /*03dc*/ 	.word	0x00008f50
        /*03e0*/ 	.word	0x00000009
        /*03e4*/ 	.word	0x00000000
        /*03e8*/ 	.short	0x010a
        /*03ea*/ 	.byte	0x3f
	.zero		1


	//   ....[53]....
        /*03ec*/ 	.word	0x00008fa0
        /*03f0*/ 	.word	0x00000006
        /*03f4*/ 	.word	0x00000000
        /*03f8*/ 	.short	0x010a
        /*03fa*/ 	.byte	0x3f
	.zero		1


	//----- nvinfo : EIATTR_NUM_MBARRIERS
	.align		4
.L_35:
        /*03fc*/ 	.byte	0x03, 0x38
        /*03fe*/ 	.short	0x0016


	//----- nvinfo : EIATTR_EXIT_INSTR_OFFSETS
	.align		4
        /*0400*/ 	.byte	0x04, 0x1c
        /*0402*/ 	.short	(.L_37 - .L_36)


	//   ....[0]....
.L_36:
        /*0404*/ 	.word	0x000012f0


	//   ....[1]....
        /*0408*/ 	.word	0x00001350


	//   ....[2]....
        /*040c*/ 	.word	0x000078e0


	//   ....[3]....
        /*0410*/ 	.word	0x00007910


	//   ....[4]....
        /*0414*/ 	.word	0x00008b10


	//----- nvinfo : EIATTR_MAX_THREADS
	.align		4
.L_37:
        /*0418*/ 	.byte	0x04, 0x05
        /*041a*/ 	.short	(.L_39 - .L_38)
.L_38:
        /*041c*/ 	.word	0x00000180
        /*0420*/ 	.word	0x00000001
        /*0424*/ 	.word	0x00000001


	//----- nvinfo : EIATTR_CRS_STACK_SIZE
	.align		4
.L_39:
        /*0428*/ 	.byte	0x04, 0x1e
        /*042a*/ 	.short	(.L_41 - .L_40)
.L_40:
        /*042c*/ 	.word	0x00000000


	//----- nvinfo : EIATTR_CBANK_PARAM_SIZE
	.align		4
.L_41:
        /*0430*/ 	.byte	0x03, 0x19
        /*0432*/ 	.short	0x0470


	//----- nvinfo : EIATTR_PARAM_CBANK
	.align		4
        /*0434*/ 	.byte	0x04, 0x0a
        /*0436*/ 	.short	(.L_43 - .L_42)
	.align		4
.L_42:
        /*0438*/ 	.word	index@(.nv.constant0._ZN7cutlass13device_kernelINS_4gemm6kernel13GemmUniversalIN4cute5tupleIJiiiiEEENS1_10collective13CollectiveMmaINS1_34MainloopSm90TmaGmmaWarpSpecializedILi8ENS5_IJNS4_1CILi1EEESB_SB_EEENS1_32KernelTmaWarpSpecializedPingpongEEENS5_IJNSA_ILi64EEENSA_ILi160EEENSA_ILi128EEEEEEaNS5_IJlSB_lEEEaSJ_NS4_8TiledMMAINS4_8MMA_AtomIJNS4_4SM904GMMA26MMA_64x32x32_S32S8S8_SS_TNEEEENS4_6LayoutISC_NS5_IJNSA_ILi0EEESR_SR_EEEEENS5_IJNS4_10UnderscoreESU_SU_EEEEENS4_13SM90_TMA_LOADENS4_14ComposedLayoutINS4_7SwizzleILi3ELi4ELi3EEENS4_18smem_ptr_flag_bitsILi8EEENSQ_INS5_IJNSA_ILi8EEESH_EEENS5_IJSH_SB_EEEEEEEvNS4_8identityESX_S17_vS18_EENS_8epilogue10collective6detail29Sm90TmaWarpSpecializedAdapterINS1B_15DefaultEpilogueIaSJ_SJ_NS1A_6thread17LinearCombinationIaLi1EiiLNS1F_9ScaleType4KindE0ELNS_15FloatRoundStyleE2EaEENS1_15EpilogueDefaultEEEEEvvEEEEvNT_6ParamsE)
        /*043c*/ 	.short	0x0210
        /*043e*/ 	.short	0x0470


	//----- nvinfo : EIATTR_SW_WAR
	.align		4
.L_43:
        /*0440*/ 	.byte	0x04, 0x36
        /*0442*/ 	.short	(.L_45 - .L_44)
.L_44:
        /*0444*/ 	.word	0x00000008
.L_45:


//--------------------- .nv.callgraph             --------------------------
	.section	.nv.callgraph,"",@"SHT_CUDA_CALLGRAPH"
	.align	4
	.sectionentsize	8
	.align		4
        /*0000*/ 	.word	0x00000000
	.align		4
        /*0004*/ 	.word	0xffffffff
	.align		4
        /*0008*/ 	.word	index@(_ZN7cutlass13device_kernelINS_4gemm6kernel13GemmUniversalIN4cute5tupleIJiiiiEEENS1_10collective13CollectiveMmaINS1_34MainloopSm90TmaGmmaWarpSpecializedILi8ENS5_IJNS4_1CILi1EEESB_SB_EEENS1_32KernelTmaWarpSpecializedPingpongEEENS5_IJNSA_ILi64EEENSA_ILi160EEENSA_ILi128EEEEEEaNS5_IJlSB_lEEEaSJ_NS4_8TiledMMAINS4_8MMA_AtomIJNS4_4SM904GMMA26MMA_64x32x32_S32S8S8_SS_TNEEEENS4_6LayoutISC_NS5_IJNSA_ILi0EEESR_SR_EEEEENS5_IJNS4_10UnderscoreESU_SU_EEEEENS4_13SM90_TMA_LOADENS4_14ComposedLayoutINS4_7SwizzleILi3ELi4ELi3EEENS4_18smem_ptr_flag_bitsILi8EEENSQ_INS5_IJNSA_ILi8EEESH_EEENS5_IJSH_SB_EEEEEEEvNS4_8identityESX_S17_vS18_EENS_8epilogue10collective6detail29Sm90TmaWarpSpecializedAdapterINS1B_15DefaultEpilogueIaSJ_SJ_NS1A_6thread17LinearCombinationIaLi1EiiLNS1F_9ScaleType4KindE0ELNS_15FloatRoundStyleE2EaEENS1_15EpilogueDefaultEEEEEvvEEEEvNT_6ParamsE)
	.align		4
        /*000c*/ 	.word	index@(__assertfail)
	.align		4
        /*0010*/ 	.word	0x00000000
	.align		4
        /*0014*/ 	.word	0xfffffffe
	.align		4
        /*0018*/ 	.word	0x00000000
	.align		4
        /*001c*/ 	.word	0xfffffffd
	.align		4
        /*0020*/ 	.word	0x00000000
	.align		4
        /*0024*/ 	.word	0xfffffffc


//--------------------- .nv.constant4             --------------------------
	.section	.nv.constant4,"a",@progbits
	.align	8
	.align		8
.nv.constant4:
        /*0000*/ 	.dword	__assertfail
	.align		8
        /*0008*/ 	.dword	__unnamed_1
	.align		8
        /*0010*/ 	.dword	_ZN40_INTERNAL_04fff910_4_k_cu_af033445_136504cuda3std3__45__cpo5beginE
	.align		8
        /*0018*/ 	.dword	_ZN40_INTERNAL_04fff910_4_k_cu_af033445_136504cuda3std3__45__cpo3endE
	.align		8
        /*0020*/ 	.dword	_ZN40_INTERNAL_04fff910_4_k_cu_af033445_136504cuda3std3__45__cpo6cbeginE
	.align		8
        /*0028*/ 	.dword	_ZN40_INTERNAL_04fff910_4_k_cu_af033445_136504cuda3std3__45__cpo4cendE
	.align		8
        /*0030*/ 	.dword	_ZN40_INTERNAL_04fff910_4_k_cu_af033445_136504cuda3std3__442_GLOBAL__N__04fff910_4_k_cu_af033445_136506ignoreE
	.align		8
        /*0038*/ 	.dword	_ZN40_INTERNAL_04fff910_4_k_cu_af033445_136504cuda3std3__419piecewise_constructE
	.align		8
        /*0040*/ 	.dword	_ZN40_INTERNAL_04fff910_4_k_cu_af033445_136504cuda3std3__48in_placeE
	.align		8
        /*0048*/ 	.dword	_ZN40_INTERNAL_04fff910_4_k_cu_af033445_136504cuda3std6ranges3__45__cpo4swapE
	.align		8
        /*0050*/ 	.dword	_ZN40_INTERNAL_04fff910_4_k_cu_af033445_136504cuda3std6ranges3__45__cpo9iter_moveE
	.align		8
        /*0058*/ 	.dword	_ZN40_INTERNAL_04fff910_4_k_cu_af033445_136504cute7productE
	.align		8
        /*0060*/ 	.dword	_ZN40_INTERNAL_04fff910_4_k_cu_af033445_136504cute1_E
	.align		8
        /*0068*/ 	.dword	$str$22
	.align		8
        /*0070*/ 	.dword	$str$23


//--------------------- .text._ZN7cutlass13device_kernelINS_4gemm6kernel13GemmUniversalIN4cute5tupleIJiiiiEEENS1_10collective13CollectiveMmaINS1_34MainloopSm90TmaGmmaWarpSpecializedILi8ENS5_IJNS4_1CILi1EEESB_SB_EEENS1_32KernelTmaWarpSpecializedPingpongEEENS5_IJNSA_ILi64EEENSA_ILi160EEENSA_ILi128EEEEEEaNS5_IJlSB_lEEEaSJ_NS4_8TiledMMAINS4_8MMA_AtomIJNS4_4SM904GMMA26MMA_64x32x32_S32S8S8_SS_TNEEEENS4_6LayoutISC_NS5_IJNSA_ILi0EEESR_SR_EEEEENS5_IJNS4_10UnderscoreESU_SU_EEEEENS4_13SM90_TMA_LOADENS4_14ComposedLayoutINS4_7SwizzleILi3ELi4ELi3EEENS4_18smem_ptr_flag_bitsILi8EEENSQ_INS5_IJNSA_ILi8EEESH_EEENS5_IJSH_SB_EEEEEEEvNS4_8identityESX_S17_vS18_EENS_8epilogue10collective6detail29Sm90TmaWarpSpecializedAdapterINS1B_15DefaultEpilogueIaSJ_SJ_NS1A_6thread17LinearCombinationIaLi1EiiLNS1F_9ScaleType4KindE0ELNS_15FloatRoundStyleE2EaEENS1_15EpilogueDefaultEEEEEvvEEEEvNT_6ParamsE --------------------------
	.section	.text._ZN7cutlass13device_kernelINS_4gemm6kernel13GemmUniversalIN4cute5tupleIJiiiiEEENS1_10collective13CollectiveMmaINS1_34MainloopSm90TmaGmmaWarpSpecializedILi8ENS5_IJNS4_1CILi1EEESB_SB_EEENS1_32KernelTmaWarpSpecializedPingpongEEENS5_IJNSA_ILi64EEENSA_ILi160EEENSA_ILi128EEEEEEaNS5_IJlSB_lEEEaSJ_NS4_8TiledMMAINS4_8MMA_AtomIJNS4_4SM904GMMA26MMA_64x32x32_S32S8S8_SS_TNEEEENS4_6LayoutISC_NS5_IJNSA_ILi0EEESR_SR_EEEEENS5_IJNS4_10UnderscoreESU_SU_EEEEENS4_13SM90_TMA_LOADENS4_14ComposedLayoutINS4_7SwizzleILi3ELi4ELi3EEENS4_18smem_ptr_flag_bitsILi8EEENSQ_INS5_IJNSA_ILi8EEESH_EEENS5_IJSH_SB_EEEEEEEvNS4_8identityESX_S17_vS18_EENS_8epilogue10collective6detail29Sm90TmaWarpSpecializedAdapterINS1B_15DefaultEpilogueIaSJ_SJ_NS1A_6thread17LinearCombinationIaLi1EiiLNS1F_9ScaleType4KindE0ELNS_15FloatRoundStyleE2EaEENS1_15EpilogueDefaultEEEEEvvEEEEvNT_6ParamsE,"ax",@progbits
	.align	128
.text._ZN7cutlass13device_kernelINS_4gemm6kernel13GemmUniversalIN4cute5tupleIJiiiiEEENS1_10collective13CollectiveMmaINS1_34MainloopSm90TmaGmmaWarpSpecializedILi8ENS5_IJNS4_1CILi1EEESB_SB_EEENS1_32KernelTmaWarpSpecializedPingpongEEENS5_IJNSA_ILi64EEENSA_ILi160EEENSA_ILi128EEEEEEaNS5_IJlSB_lEEEaSJ_NS4_8TiledMMAINS4_8MMA_AtomIJNS4_4SM904GMMA26MMA_64x32x32_S32S8S8_SS_TNEEEENS4_6LayoutISC_NS5_IJNSA_ILi0EEESR_SR_EEEEENS5_IJNS4_10UnderscoreESU_SU_EEEEENS4_13SM90_TMA_LOADENS4_14ComposedLayoutINS4_7SwizzleILi3ELi4ELi3EEENS4_18smem_ptr_flag_bitsILi8EEENSQ_INS5_IJNSA_ILi8EEESH_EEENS5_IJSH_SB_EEEEEEEvNS4_8identityESX_S17_vS18_EENS_8epilogue10collective6detail29Sm90TmaWarpSpecializedAdapterINS1B_15DefaultEpilogueIaSJ_SJ_NS1A_6thread17LinearCombinationIaLi1EiiLNS1F_9ScaleType4KindE0ELNS_15FloatRoundStyleE2EaEENS1_15EpilogueDefaultEEEEEvvEEEEvNT_6ParamsE:
        .type           _ZN7cutlass13device_kernelINS_4gemm6kernel13GemmUniversalIN4cute5tupleIJiiiiEEENS1_10collective13CollectiveMmaINS1_34MainloopSm90TmaGmmaWarpSpecializedILi8ENS5_IJNS4_1CILi1EEESB_SB_EEENS1_32KernelTmaWarpSpecializedPingpongEEENS5_IJNSA_ILi64EEENSA_ILi160EEENSA_ILi128EEEEEEaNS5_IJlSB_lEEEaSJ_NS4_8TiledMMAINS4_8MMA_AtomIJNS4_4SM904GMMA26MMA_64x32x32_S32S8S8_SS_TNEEEENS4_6LayoutISC_NS5_IJNSA_ILi0EEESR_SR_EEEEENS5_IJNS4_10UnderscoreESU_SU_EEEEENS4_13SM90_TMA_LOADENS4_14ComposedLayoutINS4_7SwizzleILi3ELi4ELi3EEENS4_18smem_ptr_flag_bitsILi8EEENSQ_INS5_IJNSA_ILi8EEESH_EEENS5_IJSH_SB_EEEEEEEvNS4_8identityESX_S17_vS18_EENS_8epilogue10collective6detail29Sm90TmaWarpSpecializedAdapterINS1B_15DefaultEpilogueIaSJ_SJ_NS1A_6thread17LinearCombinationIaLi1EiiLNS1F_9ScaleType4KindE0ELNS_15FloatRoundStyleE2EaEENS1_15EpilogueDefaultEEEEEvvEEEEvNT_6ParamsE,@function
        .size           _ZN7cutlass13device_kernelINS_4gemm6kernel13GemmUniversalIN4cute5tupleIJiiiiEEENS1_10collective13CollectiveMmaINS1_34MainloopSm90TmaGmmaWarpSpecializedILi8ENS5_IJNS4_1CILi1EEESB_SB_EEENS1_32KernelTmaWarpSpecializedPingpongEEENS5_IJNSA_ILi64EEENSA_ILi160EEENSA_ILi128EEEEEEaNS5_IJlSB_lEEEaSJ_NS4_8TiledMMAINS4_8MMA_AtomIJNS4_4SM904GMMA26MMA_64x32x32_S32S8S8_SS_TNEEEENS4_6LayoutISC_NS5_IJNSA_ILi0EEESR_SR_EEEEENS5_IJNS4_10UnderscoreESU_SU_EEEEENS4_13SM90_TMA_LOADENS4_14ComposedLayoutINS4_7SwizzleILi3ELi4ELi3EEENS4_18smem_ptr_flag_bitsILi8EEENSQ_INS5_IJNSA_ILi8EEESH_EEENS5_IJSH_SB_EEEEEEEvNS4_8identityESX_S17_vS18_EENS_8epilogue10collective6detail29Sm90TmaWarpSpecializedAdapterINS1B_15DefaultEpilogueIaSJ_SJ_NS1A_6thread17LinearCombinationIaLi1EiiLNS1F_9ScaleType4KindE0ELNS_15FloatRoundStyleE2EaEENS1_15EpilogueDefaultEEEEEvvEEEEvNT_6ParamsE,(.L_x_241 - _ZN7cutlass13device_kernelINS_4gemm6kernel13GemmUniversalIN4cute5tupleIJiiiiEEENS1_10collective13CollectiveMmaINS1_34MainloopSm90TmaGmmaWarpSpecializedILi8ENS5_IJNS4_1CILi1EEESB_SB_EEENS1_32KernelTmaWarpSpecializedPingpongEEENS5_IJNSA_ILi64EEENSA_ILi160EEENSA_ILi128EEEEEEaNS5_IJlSB_lEEEaSJ_NS4_8TiledMMAINS4_8MMA_AtomIJNS4_4SM904GMMA26MMA_64x32x32_S32S8S8_SS_TNEEEENS4_6LayoutISC_NS5_IJNSA_ILi0EEESR_SR_EEEEENS5_IJNS4_10UnderscoreESU_SU_EEEEENS4_13SM90_TMA_LOADENS4_14ComposedLayoutINS4_7SwizzleILi3ELi4ELi3EEENS4_18smem_ptr_flag_bitsILi8EEENSQ_INS5_IJNSA_ILi8EEESH_EEENS5_IJSH_SB_EEEEEEEvNS4_8identityESX_S17_vS18_EENS_8epilogue10collective6detail29Sm90TmaWarpSpecializedAdapterINS1B_15DefaultEpilogueIaSJ_SJ_NS1A_6thread17LinearCombinationIaLi1EiiLNS1F_9ScaleType4KindE0ELNS_15FloatRoundStyleE2EaEENS1_15EpilogueDefaultEEEEEvvEEEEvNT_6ParamsE)
        .other          _ZN7cutlass13device_kernelINS_4gemm6kernel13GemmUniversalIN4cute5tupleIJiiiiEEENS1_10collective13CollectiveMmaINS1_34MainloopSm90TmaGmmaWarpSpecializedILi8ENS5_IJNS4_1CILi1EEESB_SB_EEENS1_32KernelTmaWarpSpecializedPingpongEEENS5_IJNSA_ILi64EEENSA_ILi160EEENSA_ILi128EEEEEEaNS5_IJlSB_lEEEaSJ_NS4_8TiledMMAINS4_8MMA_AtomIJNS4_4SM904GMMA26MMA_64x32x32_S32S8S8_SS_TNEEEENS4_6LayoutISC_NS5_IJNSA_ILi0EEESR_SR_EEEEENS5_IJNS4_10UnderscoreESU_SU_EEEEENS4_13SM90_TMA_LOADENS4_14ComposedLayoutINS4_7SwizzleILi3ELi4ELi3EEENS4_18smem_ptr_flag_bitsILi8EEENSQ_INS5_IJNSA_ILi8EEESH_EEENS5_IJSH_SB_EEEEEEEvNS4_8identityESX_S17_vS18_EENS_8epilogue10collective6detail29Sm90TmaWarpSpecializedAdapterINS1B_15DefaultEpilogueIaSJ_SJ_NS1A_6thread17LinearCombinationIaLi1EiiLNS1F_9ScaleType4KindE0ELNS_15FloatRoundStyleE2EaEENS1_15EpilogueDefaultEEEEEvvEEEEvNT_6ParamsE,@"STO_CUDA_ENTRY STV_DEFAULT"
_ZN7cutlass13device_kernelINS_4gemm6kernel13GemmUniversalIN4cute5tupleIJiiiiEEENS1_10collective13CollectiveMmaINS1_34MainloopSm90TmaGmmaWarpSpecializedILi8ENS5_IJNS4_1CILi1EEESB_SB_EEENS1_32KernelTmaWarpSpecializedPingpongEEENS5_IJNSA_ILi64EEENSA_ILi160EEENSA_ILi128EEEEEEaNS5_IJlSB_lEEEaSJ_NS4_8TiledMMAINS4_8MMA_AtomIJNS4_4SM904GMMA26MMA_64x32x32_S32S8S8_SS_TNEEEENS4_6LayoutISC_NS5_IJNSA_ILi0EEESR_SR_EEEEENS5_IJNS4_10UnderscoreESU_SU_EEEEENS4_13SM90_TMA_LOADENS4_14ComposedLayoutINS4_7SwizzleILi3ELi4ELi3EEENS4_18smem_ptr_flag_bitsILi8EEENSQ_INS5_IJNSA_ILi8EEESH_EEENS5_IJSH_SB_EEEEEEEvNS4_8identityESX_S17_vS18_EENS_8epilogue10collective6detail29Sm90TmaWarpSpecializedAdapterINS1B_15DefaultEpilogueIaSJ_SJ_NS1A_6thread17LinearCombinationIaLi1EiiLNS1F_9ScaleType4KindE0ELNS_15FloatRoundStyleE2EaEENS1_15EpilogueDefaultEEEEEvvEEEEvNT_6ParamsE:
[----:B------:R-:W0:Y:S01]  /*0000*/  LDC R1, c[0x0][0x28] ;  /* 0x00000a00ff017b82 */ /* 0x000e220000000800 */
[----:B------:R-:W1:Y:S01]  /*0010*/  S2R R4, SR_TID.X ;  /* 0x0000000000047919 */ /* 0x000e620000002100 */
[----:B------:R-:W-:Y:S01]  /*0020*/  ELECT P0, URZ, PT ;  /* 0x00000000003f782f */ /* 0x000fe20003800000 */
[----:B------:R-:W-:Y:S01]  /*0030*/  BSSY B0, `(.L_x_0) ;  /* 0x0000014000007945 */ /* 0x000fe20003800000 */
[----:B-1----:R-:W-:-:S05]  /*0040*/  SHF.R.U32.HI R0, RZ, 0x5, R4 ;  /* 0x00000005ff007819 */ /* 0x002fca0000011604 */
[----:B------:R-:W1:Y:S02]  /*0050*/  SHFL.IDX PT, R2, R0, RZ, 0x1f ;  /* 0x00001fff00027589 */ /* 0x000e6400000e0000 */
[----:B-1----:R-:W-:Y:S02]  /*0060*/  R2UR UR8, R2 ;  /* 0x00000000020872ca */ /* 0x002fe400000e0000 */
[----:B------:R-:W-:-:S05]  /*0070*/  SHF.R.U32.HI R2, RZ, 0x7, R4 ;  /* 0x00000007ff027819 */ /* 0x000fca0000011604 */
[----:B------:R1:W2:Y:S06]  /*0080*/  SHFL.IDX PT, R3, R2, RZ, 0x1f ;  /* 0x00001fff02037589 */ /* 0x0002ac00000e0000 */
[----:B------:R-:W-:Y:S02]  /*0090*/  USHF.R.S32.HI UR4, URZ, 0x1f, UR8 ;  /* 0x0000001f3f047899 */ /* 0x000fe40008011408 */
[----:B------:R-:W-:Y:S02]  /*00a0*/  ISETP.NE.OR P0, PT, RZ, UR8, !P0 ;  /* 0x00000008ff007c0c */ /* 0x000fe4000c705670 */
[----:B------:R-:W-:-:S04]  /*00b0*/  ULEA.HI UR4, UR4, UR8, URZ, 0x2 ;  /* 0x0000000804047291 */ /* 0x000fc8000f8f103f */
[----:B------:R-:W-:-:S04]  /*00c0*/  ULOP3.LUT UR4, UR4, 0xfffffffc, URZ, 0xc0, !UPT ;  /* 0xfffffffc04047892 */ /* 0x000fc8000f8ec03f */
[----:B------:R-:W-:-:S03]  /*00d0*/  UIADD3 UR8, UR8, -UR4, URZ ;  /* 0x8000000408087290 */ /* 0x000fc6000fffe03f */
[----:B01----:R-:W-:Y:S09]  /*00e0*/  @P0 BRA `(.L_x_1) ;  /* 0x0000000000200947 */ /* 0x003ff20003800000 */
[----:B------:R-:W-:Y:S02]  /*00f0*/  ULDC.64 UR4, c[0x0][0x198] ;  /* 0x0000660000047ab9 */ /* 0x000fe40000000a00 */
[----:B------:R-:W-:Y:S02]  /*0100*/  UIADD3 UR6, UP0, UR4, 0xf0, URZ ;  /* 0x000000f004067890 */ /* 0x000fe4000ff1e03f */
[----:B------:R-:W-:Y:S02]  /*0110*/  UIADD3 UR4, UP1, UR4, 0x1f0, URZ ;  /* 0x000001f004047890 */ /* 0x000fe4000ff3e03f */
[----:B------:R-:W-:Y:S02]  /*0120*/  UIADD3.X UR7, URZ, UR5, URZ, UP0, !UPT ;  /* 0x000000053f077290 */ /* 0x000fe400087fe43f */
[----:B------:R-:W-:-:S07]  /*0130*/  UIADD3.X UR5, URZ, UR5, URZ, UP1, !UPT ;  /* 0x000000053f057290 */ /* 0x000fce0008ffe43f */
[----:B------:R0:W-:Y:S02]  /*0140*/  UTMACCTL.PF [UR6] ;  /* 0x00000000060079b9 */ /* 0x0001e40008040000 */
[----:B------:R0:W-:Y:S02]  /*0150*/  UTMACCTL.PF [UR4] ;  /* 0x00000000040079b9 */ /* 0x0001e40008040000 */
[----:B0-----:R-:W-:Y:S01]  /*0160*/  NOP ;  /* 0x0000000000007918 */ /* 0x001fe20000000000 */
.L_x_1:
[----:B------:R-:W-:Y:S05]  /*0170*/  BSYNC B0 ;  /* 0x0000000000007941 */ /* 0x000fea0003800000 */
.L_x_0:
[----:B------:R-:W0:Y:S01]  /*0180*/  SHFL.IDX PT, R5, R0, RZ, 0x1f ;  /* 0x00001fff00057589 */ /* 0x000e2200000e0000 */
[----:B--2---:R-:W-:Y:S01]  /*0190*/  R2UR UR15, R3 ;  /* 0x00000000030f72ca */ /* 0x004fe200000e0000 */
[----:B------:R-:W-:-:S04]  /*01a0*/  UISETP.NE.AND UP0, UPT, UR8, 0x3, UPT ;  /* 0x000000030800788c */ /* 0x000fc8000bf05270 */
[----:B------:R-:W-:-:S08]  /*01b0*/  UISETP.EQ.OR UP0, UPT, UR8, URZ, !UP0 ;  /* 0x0000003f0800728c */ /* 0x000fd0000c702670 */
[----:B------:R-:W-:Y:S02]  /*01c0*/  UIADD3 UR18, UR15, -0x1, URZ ;  /* 0xffffffff0f127890 */ /* 0x000fe4000fffe03f */
[----:B------:R-:W-:Y:S02]  /*01d0*/  UISETP.EQ.AND UP0, UPT, UR15, URZ, UP0 ;  /* 0x0000003f0f00728c */ /* 0x000fe40008702270 */
[----:B------:R-:W-:Y:S02]  /*01e0*/  UISETP.GE.U32.AND UP1, UPT, UR18, 0x2, UPT ;  /* 0x000000021200788c */ /* 0x000fe4000bf26070 */
[----:B------:R-:W-:Y:S01]  /*01f0*/  USEL UR36, URZ, 0x1, !UP0 ;  /* 0x000000013f247887 */ /* 0x000fe2000c000000 */
[----:B0-----:R-:W-:-:S03]  /*0200*/  ISETP.NE.AND P0, PT, R5, RZ, PT ;  /* 0x000000ff0500720c */ /* 0x001fc60003f05270 */
[----:B------:R-:W-:-:S10]  /*0210*/  USEL UR36, UR36, 0x2, UP1 ;  /* 0x0000000224247887 */ /* 0x000fd40008800000 */
[----:B------:R-:W-:Y:S05]  /*0220*/  @P0 BRA `(.L_x_2) ;  /* 0x0000000000840947 */ /* 0x000fea0003800000 */
[----:B------:R-:W-:Y:S01]  /*0230*/  ELECT P0, URZ, PT ;  /* 0x00000000003f782f */ /* 0x000fe20003800000 */
[----:B------:R-:W-:-:S12]  /*0240*/  BSSY B0, `(.L_x_2) ;  /* 0x000001f000007945 */ /* 0x000fd80003800000 */
[----:B------:R-:W-:Y:S05]  /*0250*/  @!P0 BRA `(.L_x_3) ;  /* 0x0000000000748947 */ /* 0x000fea0003800000 */
[----:B------:R-:W0:Y:S01]  /*0260*/  S2UR UR9, SR_CgaCtaId ;  /* 0x00000000000979c3 */ /* 0x000e220000008800 */
[----:B------:R-:W-:Y:S01]  /*0270*/  UMOV UR4, 0x400 ;  /* 0x0000040000047882 */ /* 0x000fe20000000000 */
[----:B------:R-:W-:Y:S01]  /*0280*/  UMOV UR5, 0x1 ;  /* 0x0000000100057882 */ /* 0x000fe20000000000 */
[----:B------:R-:W-:Y:S02]  /*0290*/  UMOV UR6, 0x80 ;  /* 0x0000008000067882 */ /* 0x000fe40000000000 */
[----:B------:R-:W-:-:S04]  /*02a0*/  UIADD3 UR6, -UR6, 0x100000, URZ ;  /* 0x0010000006067890 */ /* 0x000fc8000fffe13f */
[----:B------:R-:W-:Y:S02]  /*02b0*/  USHF.L.U32 UR7, UR6, 0xb, URZ ;  /* 0x0000000b06077899 */ /* 0x000fe4000800063f */
[----:B------:R-:W-:Y:S02]  /*02c0*/  USHF.L.U32 UR6, UR6, 0x1, URZ ;  /* 0x0000000106067899 */ /* 0x000fe4000800063f */
[----:B0-----:R-:W-:Y:S02]  /*02d0*/  ULEA UR9, UR9, UR4, 0x18 ;  /* 0x0000000409097291 */ /* 0x001fe4000f8ec03f */
[----:B------:R-:W-:-:S04]  /*02e0*/  UIADD3 UR4, -UR5, 0x100000, URZ ;  /* 0x0010000005047890 */ /* 0x000fc8000fffe13f */
[----:B------:R-:W-:Y:S02]  /*02f0*/  USHF.L.U32 UR5, UR4, 0xb, URZ ;  /* 0x0000000b04057899 */ /* 0x000fe4000800063f */
[----:B------:R-:W-:Y:S01]  /*0300*/  USHF.L.U32 UR4, UR4, 0x1, URZ ;  /* 0x0000000104047899 */ /* 0x000fe2000800063f */
[----:B------:R-:W0:Y:S11]  /*0310*/  FENCE.VIEW.ASYNC.S ;  /* 0x00000000000073c6 */ /* 0x000e360000000000 */
[----:B0-----:R0:W1:Y:S01]  /*0320*/  SYNCS.EXCH.64 URZ, [UR9], UR4 ;  /* 0x00000004093f75b2 */ /* 0x0010620008000100 */
[----:B------:R0:W2:Y:S01]  /*0330*/  SYNCS.EXCH.64 URZ, [UR9+0x40], UR6 ;  /* 0x00004006093f75b2 */ /* 0x0000a20008000100 */
[----:B------:R0:W3:Y:S01]  /*0340*/  SYNCS.EXCH.64 URZ, [UR9+0x8], UR4 ;  /* 0x00000804093f75b2 */ /* 0x0000e20008000100 */
[----:B------:R0:W4:Y:S01]  /*0350*/  SYNCS.EXCH.64 URZ, [UR9+0x48], UR6 ;  /* 0x00004806093f75b2 */ /* 0x0001220008000100 */
[----:B------:R0:W0:Y:S01]  /*0360*/  SYNCS.EXCH.64 URZ, [UR9+0x10], UR4 ;  /* 0x00001004093f75b2 */ /* 0x0000220008000100 */
        /* <DEDUP_REMOVED lines=11> */
[----:B------:R-:W-:Y:S01]  /*0420*/  NOP ;  /* 0x0000000000007918 */ /* 0x000fe20000000000 */
.L_x_3:
[----:B0-----:R-:W-:Y:S05]  /*0430*/  BSYNC B0 ;  /* 0x0000000000007941 */ /* 0x001fea0003800000 */
.L_x_2:
[----:B------:R-:W0:Y:S01]  /*0440*/  SHFL.IDX PT, R5, R0, RZ, 0x1f ;  /* 0x00001fff00057589 */ /* 0x000e2200000e0000 */
[----:B------:R-:W-:Y:S01]  /*0450*/  ELECT P0, URZ, PT ;  /* 0x00000000003f782f */ /* 0x000fe20003800000 */
[----:B------:R-:W-:Y:S01]  /*0460*/  NOP ;  /* 0x0000000000007918 */ /* 0x000fe20000000000 */
[----:B------:R-:W-:Y:S01]  /*0470*/  ELECT P1, URZ, PT ;  /* 0x00000000003f782f */ /* 0x000fe20003820000 */
[----:B------:R-:W5:Y:S01]  /*0480*/  SHFL.IDX PT, R3, R0, RZ, 0x1f ;  /* 0x00001fff00037589 */ /* 0x000f6200000e0000 */
[----:B------:R-:W-:Y:S01]  /*0490*/  UMOV UR4, 0x20 ;  /* 0x0000002000047882 */ /* 0x000fe20000000000 */
[----:B------:R-:W-:Y:S01]  /*04a0*/  UMOV UR12, 0x80 ;  /* 0x00000080000c7882 */ /* 0x000fe20000000000 */
[----:B------:R-:W-:Y:S01]  /*04b0*/  NOP ;  /* 0x0000000000007918 */ /* 0x000fe20000000000 */
[----:B------:R0:W1:Y:S01]  /*04c0*/  SHFL.IDX PT, R0, R2, RZ, 0x1f ;  /* 0x00001fff02007589 */ /* 0x00006200000e0000 */
[----:B------:R-:W-:Y:S01]  /*04d0*/  ULDC.64 UR50, c[0x0][0x208] ;  /* 0x0000820000327ab9 */ /* 0x000fe20000000a00 */
[----:B0-----:R-:W-:-:S02]  /*04e0*/  ISETP.NE.OR P0, PT, R5, RZ, !P0 ;  /* 0x000000ff0500720c */ /* 0x001fc40004705670 */
[----:B-----5:R-:W-:Y:S02]  /*04f0*/  ISETP.NE.OR P1, PT, R3, RZ, !P1 ;  /* 0x000000ff0300720c */ /* 0x020fe40004f25670 */
[----:B------:R-:W-:-:S04]  /*0500*/  SHF.R.S32.HI R3, RZ, 0x1f, R4 ;  /* 0x0000001fff037819 */ /* 0x000fc80000011404 */
[----:B------:R-:W-:-:S05]  /*0510*/  LEA.HI R3, R3, R4, RZ, 0x7 ;  /* 0x0000000403037211 */ /* 0x000fca00078f38ff */
[----:B------:R-:W-:Y:S01]  /*0520*/  VOTEU.ALL UP0, P0 ;  /* 0x00000000003f7886 */ /* 0x000fe20000000000 */
[----:B------:R-:W-:Y:S01]  /*0530*/  LOP3.LUT R3, R3, 0xffffff80, RZ, 0xc0, !PT ;  /* 0xffffff8003037812 */ /* 0x000fe200078ec0ff */
[----:B------:R-:W-:-:S03]  /*0540*/  VOTEU.ALL UP1, P1 ;  /* 0x00000000003f7886 */ /* 0x000fc60000820000 */
[----:B------:R-:W0:Y:S01]  /*0550*/  @!UP0 S2UR UR7, SR_CgaCtaId ;  /* 0x00000000000789c3 */ /* 0x000e220000008800 */
[----:B------:R-:W-:Y:S01]  /*0560*/  @!UP0 UMOV UR6, 0x400 ;  /* 0x0000040000068882 */ /* 0x000fe20000000000 */
[----:B------:R-:W-:-:S04]  /*0570*/  @!UP0 UIADD3 UR4, -UR4, 0x100000, URZ ;  /* 0x0010000004048890 */ /* 0x000fc8000fffe13f */
[----:B------:R-:W-:Y:S02]  /*0580*/  @!UP0 USHF.L.U32 UR5, UR4, 0xb, URZ ;  /* 0x0000000b04058899 */ /* 0x000fe4000800063f */
[----:B------:R-:W-:Y:S01]  /*0590*/  @!UP0 USHF.L.U32 UR4, UR4, 0x1, URZ ;  /* 0x0000000104048899 */ /* 0x000fe2000800063f */
[----:B------:R-:W-:Y:S01]  /*05a0*/  IMAD.IADD R3, R4, 0x1, -R3 ;  /* 0x0000000104037824 */ /* 0x000fe200078e0a03 */
[----:B------:R-:W-:Y:S01]  /*05b0*/  @!UP1 UMOV UR10, 0x400 ;  /* 0x00000400000a9882 */ /* 0x000fe20000000000 */
[----:B------:R-:W-:Y:S01]  /*05c0*/  VOTEU.ALL UP2, P1 ;  /* 0x00000000003f7886 */ /* 0x000fe20000840000 */
[----:B------:R-:W-:Y:S01]  /*05d0*/  VOTEU.ALL UP3, P1 ;  /* 0x00000000003f7886 */ /* 0x000fe20000860000 */
[----:B------:R-:W-:Y:S01]  /*05e0*/  VOTEU.ALL UP4, P1 ;  /* 0x00000000003f7886 */ /* 0x000fe20000880000 */
[----:B------:R-:W5:Y:S01]  /*05f0*/  @!UP1 S2UR UR11, SR_CgaCtaId ;  /* 0x00000000000b99c3 */ /* 0x000f620000008800 */
[----:B------:R-:W-:Y:S01]  /*0600*/  VOTEU.ALL UP5, P1 ;  /* 0x00000000003f7886 */ /* 0x000fe200008a0000 */
[----:B------:R-:W-:Y:S01]  /*0610*/  ISETP.NE.AND P1, PT, RZ, UR15, PT ;  /* 0x0000000fff007c0c */ /* 0x000fe2000bf25270 */
[----:B0-----:R-:W-:-:S02]  /*0620*/  @!UP0 ULEA UR9, UR7, UR6, 0x18 ;  /* 0x0000000607098291 */ /* 0x001fc4000f8ec03f */
[----:B------:R-:W-:-:S04]  /*0630*/  @!UP1 UIADD3 UR6, -UR12, 0x100000, URZ ;  /* 0x001000000c069890 */ /* 0x000fc8000fffe13f */
[----:B------:R-:W-:Y:S02]  /*0640*/  @!UP1 USHF.L.U32 UR7, UR6, 0xb, URZ ;  /* 0x0000000b06079899 */ /* 0x000fe4000800063f */
[----:B------:R-:W-:Y:S01]  /*0650*/  @!UP1 USHF.L.U32 UR6, UR6, 0x1, URZ ;  /* 0x0000000106069899 */ /* 0x000fe2000800063f */
[----:B------:R-:W-:Y:S01]  /*0660*/  VOTEU.ALL UP0, P0 ;  /* 0x00000000003f7886 */ /* 0x000fe20000000000 */
[----:B-----5:R-:W-:Y:S01]  /*0670*/  @!UP1 ULEA UR10, UR11, UR10, 0x18 ;  /* 0x0000000a0b0a9291 */ /* 0x020fe2000f8ec03f */
[----:B------:R-:W-:Y:S01]  /*0680*/  VOTEU.ALL UP1, P0 ;  /* 0x00000000003f7886 */ /* 0x000fe20000020000 */
[----:B------:R-:W0:Y:S02]  /*0690*/  FENCE.VIEW.ASYNC.S ;  /* 0x00000000000073c6 */ /* 0x000e240000000000 */
[----:B0-----:R-:W1:Y:S02]  /*06a0*/  @!UP0 SYNCS.EXCH.64 URZ, [UR9+0xb0], UR4 ;  /* 0x0000b004093f85b2 */ /* 0x001e640008000100 */
[----:B------:R0:W1:Y:S01]  /*06b0*/  @!UP1 SYNCS.EXCH.64 URZ, [UR9+0xb8], UR4 ;  /* 0x0000b804093f95b2 */ /* 0x0000620008000100 */
[----:B------:R-:W-:Y:S01]  /*06c0*/  NOP ;  /* 0x0000000000007918 */ /* 0x000fe20000000000 */
[----:B0-----:R-:W-:-:S02]  /*06d0*/  ULDC.64 UR4, c[0x0][0x598] ;  /* 0x0001660000047ab9 */ /* 0x001fc40000000a00 */
[----:B------:R-:W-:Y:S02]  /*06e0*/  ISETP.NE.U32.AND P0, PT, RZ, UR4, PT ;  /* 0x00000004ff007c0c */ /* 0x000fe4000bf05070 */
[----:B------:R0:W1:Y:S02]  /*06f0*/  @!UP2 SYNCS.EXCH.64 URZ, [UR10+0x90], UR6 ;  /* 0x000090060a3fa5b2 */ /* 0x0000640008000100 */
[----:B------:R-:W-:Y:S01]  /*0700*/  ISETP.NE.AND.EX P0, PT, RZ, UR5, PT, P0 ;  /* 0x00000005ff007c0c */ /* 0x000fe2000bf05300 */
[----:B------:R0:W1:Y:S01]  /*0710*/  @!UP3 SYNCS.EXCH.64 URZ, [UR10+0x98], UR6 ;  /* 0x000098060a3fb5b2 */ /* 0x0000620008000100 */
[----:B------:R0:W1:Y:S01]  /*0720*/  @!UP4 SYNCS.EXCH.64 URZ, [UR10+0xa0], UR6 ;  /* 0x0000a0060a3fc5b2 */ /* 0x0000620008000100 */
[----:B------:R0:W1:Y:S01]  /*0730*/  @!UP5 SYNCS.EXCH.64 URZ, [UR10+0xa8], UR6 ;  /* 0x0000a8060a3fd5b2 */ /* 0x0000620008000100 */
[----:B------:R-:W-:Y:S01]  /*0740*/  NOP ;  /* 0x0000000000007918 */ /* 0x000fe20000000000 */
[----:B-1234-:R-:W-:Y:S08]  /*0750*/  BAR.SYNC.DEFER_BLOCKING 0x0 ;  /* 0x0000000000007b1d */ /* 0x01eff00000010000 */
[----:B0-----:R-:W-:Y:S05]  /*0760*/  @!P0 BRA `(.L_x_4) ;  /* 0x00000000001c8947 */ /* 0x001fea0003800000 */
[----:B------:R-:W0:Y:S02]  /*0770*/  LDC.64 R6, c[0x0][0x598] ;  /* 0x00016600ff067b82 */ /* 0x000e240000000a00 */
[----:B0-----:R-:W2:Y:S02]  /*0780*/  LDG.E.64 R6, desc[UR50][R6.64] ;  /* 0x0000003206067981 */ /* 0x001ea4000c1e1b00 */
[----:B--2---:R-:W-:-:S04]  /*0790*/  ISETP.NE.U32.AND P0, PT, R6, RZ, PT ;  /* 0x000000ff0600720c */ /* 0x004fc80003f05070 */
[----:B------:R-:W-:-:S13]  /*07a0*/  ISETP.NE.AND.EX P0, PT, R7, RZ, PT, P0 ;  /* 0x000000ff0700720c */ /* 0x000fda0003f05300 */
[----:B------:R-:W-:Y:S05]  /*07b0*/  @!P0 BRA `(.L_x_4) ;  /* 0x0000000000088947 */ /* 0x000fea0003800000 */
[----:B------:R1:W5:Y:S01]  /*07c0*/  LD.E R22, desc[UR50][R6.64] ;  /* 0x0000003206167980 */ /* 0x000362000c101900 */
[----:B------:R-:W-:Y:S05]  /*07d0*/  BRA `(.L_x_5) ;  /* 0x0000000000247947 */ /* 0x000fea0003800000 */
.L_x_4:
[----:B------:R-:W-:Y:S02]  /*07e0*/  ULDC.64 UR4, c[0x0][0x588] ;  /* 0x0001620000047ab9 */ /* 0x000fe40000000a00 */
[----:B------:R-:W-:-:S04]  /*07f0*/  ISETP.NE.U32.AND P0, PT, RZ, UR4, PT ;  /* 0x00000004ff007c0c */ /* 0x000fc8000bf05070 */
[----:B------:R-:W-:-:S13]  /*0800*/  ISETP.NE.AND.EX P0, PT, RZ, UR5, PT, P0 ;  /* 0x00000005ff007c0c */ /* 0x000fda000bf05300 */
[----:B------:R-:W-:Y:S05]  /*0810*/  @!P0 BRA `(.L_x_6) ;  /* 0x00000000000c8947 */ /* 0x000fea0003800000 */
[----:B------:R-:W0:Y:S02]  /*0820*/  LDC.64 R22, c[0x0][0x588] ;  /* 0x00016200ff167b82 */ /* 0x000e240000000a00 */
[----:B0-----:R0:W5:Y:S01]  /*0830*/  LDG.E R22, desc[UR50][R22.64] ;  /* 0x0000003216167981 */ /* 0x001162000c1e1900 */
[----:B------:R-:W-:Y:S05]  /*0840*/  BRA `(.L_x_5) ;  /* 0x0000000000087947 */ /* 0x000fea0003800000 */
.L_x_6:
[----:B------:R-:W-:Y:S02]  /*0850*/  ULDC UR4, c[0x0][0x580] ;  /* 0x0001600000047ab9 */ /* 0x000fe40000000800 */
[----:B------:R-:W-:-:S07]  /*0860*/  IMAD.U32 R22, RZ, RZ, UR4 ;  /* 0x00000004ff167e24 */ /* 0x000fce000f8e00ff */
.L_x_5:
[----:B------:R-:W-:Y:S02]  /*0870*/  ULDC.64 UR4, c[0x0][0x5a0] ;  /* 0x0001680000047ab9 */ /* 0x000fe40000000a00 */
[----:B------:R-:W-:-:S04]  /*0880*/  ISETP.NE.U32.AND P0, PT, RZ, UR4, PT ;  /* 0x00000004ff007c0c */ /* 0x000fc8000bf05070 */
[----:B------:R-:W-:-:S13]  /*0890*/  ISETP.NE.AND.EX P0, PT, RZ, UR5, PT, P0 ;  /* 0x00000005ff007c0c */ /* 0x000fda000bf05300 */
[----:B------:R-:W-:Y:S05]  /*08a0*/  @!P0 BRA `(.L_x_7) ;  /* 0x00000000001c8947 */ /* 0x000fea0003800000 */
[----:B-1----:R-:W1:Y:S02]  /*08b0*/  LDC.64 R6, c[0x0][0x5a0] ;  /* 0x00016800ff067b82 */ /* 0x002e640000000a00 */
[----:B-1----:R-:W2:Y:S02]  /*08c0*/  LDG.E.64 R6, desc[UR50][R6.64] ;  /* 0x0000003206067981 */ /* 0x002ea4000c1e1b00 */
[----:B--2---:R-:W-:-:S04]  /*08d0*/  ISETP.NE.U32.AND P0, PT, R6, RZ, PT ;  /* 0x000000ff0600720c */ /* 0x004fc80003f05070 */
[----:B------:R-:W-:-:S13]  /*08e0*/  ISETP.NE.AND.EX P0, PT, R7, RZ, PT, P0 ;  /* 0x000000ff0700720c */ /* 0x000fda0003f05300 */
[----:B------:R-:W-:Y:S05]  /*08f0*/  @!P0 BRA `(.L_x_7) ;  /* 0x0000000000088947 */ /* 0x000fea0003800000 */
[----:B0-----:R2:W5:Y:S01]  /*0900*/  LD.E R23, desc[UR50][R6.64] ;  /* 0x0000003206177980 */ /* 0x001562000c101900 */
[----:B------:R-:W-:Y:S05]  /*0910*/  BRA `(.L_x_8) ;  /* 0x0000000000247947 */ /* 0x000fea0003800000 */
.L_x_7:
[----:B------:R-:W-:Y:S02]  /*0920*/  ULDC.64 UR4, c[0x0][0x590] ;  /* 0x0001640000047ab9 */ /* 0x000fe40000000a00 */
[----:B------:R-:W-:-:S04]  /*0930*/  ISETP.NE.U32.AND P0, PT, RZ, UR4, PT ;  /* 0x00000004ff007c0c */ /* 0x000fc8000bf05070 */
[----:B------:R-:W-:-:S13]  /*0940*/  ISETP.NE.AND.EX P0, PT, RZ, UR5, PT, P0 ;  /* 0x00000005ff007c0c */ /* 0x000fda000bf05300 */
[----:B------:R-:W-:Y:S05]  /*0950*/  @!P0 BRA `(.L_x_9) ;  /* 0x00000000000c8947 */ /* 0x000fea0003800000 */
[----:B-1----:R-:W0:Y:S02]  /*0960*/  LDC.64 R6, c[0x0][0x590] ;  /* 0x00016400ff067b82 */ /* 0x002e240000000a00 */
[----:B0-----:R0:W5:Y:S01]  /*0970*/  LDG.E R23, desc[UR50][R6.64] ;  /* 0x0000003206177981 */ /* 0x001162000c1e1900 */
[----:B------:R-:W-:Y:S05]  /*0980*/  BRA `(.L_x_8) ;  /* 0x0000000000087947 */ /* 0x000fea0003800000 */
.L_x_9:
[----:B------:R-:W-:Y:S02]  /*0990*/  ULDC UR4, c[0x0][0x584] ;  /* 0x0001610000047ab9 */ /* 0x000fe40000000800 */
[----:B0-----:R-:W-:-:S07]  /*09a0*/  IMAD.U32 R23, RZ, RZ, UR4 ;  /* 0x00000004ff177e24 */ /* 0x001fce000f8e00ff */
.L_x_8:
[----:B------:R-:W3:Y:S01]  /*09b0*/  S2UR UR10, SR_CTAID.Y ;  /* 0x00000000000a79c3 */ /* 0x000ee20000002600 */
[----:B------:R-:W-:Y:S01]  /*09c0*/  ULDC UR5, c[0x0][0x65c] ;  /* 0x0001970000057ab9 */ /* 0x000fe20000000800 */
[----:B------:R-:W-:Y:S01]  /*09d0*/  UISETP.NE.AND UP0, UPT, UR15, 0x2, UPT ;  /* 0x000000020f00788c */ /* 0x000fe2000bf05270 */
[----:B------:R-:W-:Y:S01]  /*09e0*/  PRMT R5, RZ, 0x7610, R5 ;  /* 0x00007610ff057816 */ /* 0x000fe20000000005 */
[----:B------:R-:W-:Y:S01]  /*09f0*/  UISETP.NE.AND UP2, UPT, UR5, 0x1, UPT ;  /* 0x000000010500788c */ /* 0x000fe2000bf45270 */
[----:B------:R-:W-:Y:S02]  /*0a00*/  IMAD.MOV.U32 R19, RZ, RZ, -0x1 ;  /* 0xffffffffff137424 */ /* 0x000fe400078e00ff */
[----:B------:R-:W-:Y:S01]  /*0a10*/  IMAD.MOV.U32 R18, RZ, RZ, -0x1 ;  /* 0xffffffffff127424 */ /* 0x000fe200078e00ff */
[----:B------:R-:W4:Y:S01]  /*0a20*/  S2UR UR4, SR_CTAID.X ;  /* 0x00000000000479c3 */ /* 0x000f220000002500 */
[----:B------:R-:W-:-:S06]  /*0a30*/  UP2UR UR38, UPR, URZ, 0x4 ;  /* 0x000000043f267883 */ /* 0x000fcc0008000000 */
[----:B------:R-:W-:Y:S01]  /*0a40*/  @UP2 ULDC UR12, c[0x0][0x10] ;  /* 0x00000400000c2ab9 */ /* 0x000fe20000000800 */
[----:B------:R-:W-:Y:S01]  /*0a50*/  @UP2 UMOV UR7, URZ ;  /* 0x0000003f00072c82 */ /* 0x000fe20008000000 */
[----:B------:R-:W-:Y:S01]  /*0a60*/  @UP2 UMOV UR5, URZ ;  /* 0x0000003f00052c82 */ /* 0x000fe20008000000 */
[----:B012---:R-:W0:Y:S01]  /*0a70*/  LDC.64 R6, c[0x0][0x650] ;  /* 0x00019400ff067b82 */ /* 0x007e220000000a00 */
[----:B---3--:R-:W-:Y:S02]  /*0a80*/  @UP2 UMOV UR9, UR10 ;  /* 0x0000000a00092c82 */ /* 0x008fe40008000000 */
[----:B------:R-:W-:Y:S01]  /*0a90*/  @UP2 UMOV UR6, UR9 ;  /* 0x0000000900062c82 */ /* 0x000fe20008000000 */
[----:B------:R-:W-:Y:S01]  /*0aa0*/  @!UP2 UMOV UR9, UR10 ;  /* 0x0000000a0009ac82 */ /* 0x000fe20008000000 */
[----:B----4-:R-:W-:-:S03]  /*0ab0*/  @UP2 UIMAD.WIDE.U32 UR12, UR4, UR12, UR6 ;  /* 0x0000000c040c22a5 */ /* 0x010fc6000f8e0006 */
[----:B------:R-:W-:Y:S01]  /*0ac0*/  @!UP2 ULDC UR6, c[0x0][0xc] ;  /* 0x000003000006aab9 */ /* 0x000fe20000000800 */
[----:B------:R-:W-:Y:S01]  /*0ad0*/  @UP2 UIADD3 UR14, UR13, UR5, URZ ;  /* 0x000000050d0e2290 */ /* 0x000fe2000fffe03f */
[----:B------:R-:W-:Y:S02]  /*0ae0*/  ULDC UR10, c[0x0][0xc] ;  /* 0x00000300000a7ab9 */ /* 0x000fe40000000800 */
[----:B------:R-:W-:Y:S01]  /*0af0*/  UMOV UR5, URZ ;  /* 0x0000003f00057c82 */ /* 0x000fe20008000000 */
[----:B------:R-:W-:Y:S01]  /*0b00*/  ULDC UR11, c[0x0][0x10] ;  /* 0x00000400000b7ab9 */ /* 0x000fe20000000800 */
[----:B------:R-:W-:Y:S02]  /*0b10*/  @!UP2 UIMAD.WIDE.U32 UR6, UR6, UR9, UR4 ;  /* 0x000000090606a2a5 */ /* 0x000fe4000f8e0004 */
[----:B------:R-:W-:Y:S01]  /*0b20*/  UIMAD.WIDE.U32 UR10, UR10, UR11, URZ ;  /* 0x0000000b0a0a72a5 */ /* 0x000fe2000f8e003f */
[----:B------:R-:W-:-:S03]  /*0b30*/  ULDC UR13, c[0x0][0x14] ;  /* 0x00000500000d7ab9 */ /* 0x000fc60000000800 */
[----:B------:R-:W-:Y:S02]  /*0b40*/  UIMAD.WIDE.U32 UR48, UR10, UR13, URZ ;  /* 0x0000000d0a3072a5 */ /* 0x000fe4000f8e003f */
[----:B------:R-:W-:Y:S01]  /*0b50*/  UIMAD UR37, UR11, UR13, URZ ;  /* 0x0000000d0b2572a4 */ /* 0x000fe2000f8e023f */
[----:B------:R-:W-:Y:S01]  /*0b60*/  @!UP2 UMOV UR12, UR6 ;  /* 0x00000006000cac82 */ /* 0x000fe20008000000 */
[----:B------:R-:W-:Y:S02]  /*0b70*/  @!UP2 UMOV UR14, UR7 ;  /* 0x00000007000eac82 */ /* 0x000fe40008000000 */
[----:B------:R-:W-:Y:S02]  /*0b80*/  UIADD3 UR37, UR49, UR37, URZ ;  /* 0x0000002531257290 */ /* 0x000fe4000fffe03f */
[----:B------:R-:W-:-:S04]  /*0b90*/  UIADD3 UR6, UP1, UR12, UR48, URZ ;  /* 0x000000300c067290 */ /* 0x000fc8000ff3e03f */
[----:B------:R-:W-:Y:S02]  /*0ba0*/  UIADD3.X UR7, UR14, UR37, URZ, UP1, !UPT ;  /* 0x000000250e077290 */ /* 0x000fe40008ffe43f */
[----:B------:R-:W-:Y:S02]  /*0bb0*/  USEL UR6, UR6, UR12, !UP0 ;  /* 0x0000000c06067287 */ /* 0x000fe4000c000000 */
[----:B------:R-:W-:-:S04]  /*0bc0*/  USEL UR7, UR7, UR14, !UP0 ;  /* 0x0000000e07077287 */ /* 0x000fc8000c000000 */
[----:B0-----:R-:W-:Y:S01]  /*0bd0*/  ISETP.LE.U32.AND P0, PT, R6, UR6, PT ;  /* 0x0000000606007c0c */ /* 0x001fe2000bf03070 */
[----:B------:R-:W-:Y:S02]  /*0be0*/  IMAD.U32 R16, RZ, RZ, UR6 ;  /* 0x00000006ff107e24 */ /* 0x000fe4000f8e00ff */
[----:B------:R-:W-:Y:S02]  /*0bf0*/  IMAD.U32 R2, RZ, RZ, UR7 ;  /* 0x00000007ff027e24 */ /* 0x000fe4000f8e00ff */
[----:B------:R-:W-:-:S03]  /*0c00*/  IMAD.U32 R17, RZ, RZ, UR7 ;  /* 0x00000007ff117e24 */ /* 0x000fc6000f8e00ff */
[----:B------:R-:W-:Y:S01]  /*0c10*/  ISETP.GE.U32.AND.EX P0, PT, R2, R7, PT, P0 ;  /* 0x000000070200720c */ /* 0x000fe20003f06100 */
[----:B------:R-:W-:-:S12]  /*0c20*/  IMAD.MOV.U32 R2, RZ, RZ, -0x1 ;  /* 0xffffffffff027424 */ /* 0x000fd800078e00ff */
[----:B------:R-:W-:Y:S05]  /*0c30*/  @P0 BRA `(.L_x_10) ;  /* 0x00000004008c0947 */ /* 0x000fea0003800000 */
[----:B------:R-:W-:Y:S01]  /*0c40*/  I2FP.F32.U32 R2, UR4 ;  /* 0x0000000400027c45 */ /* 0x000fe20008201000 */
[----:B------:R-:W-:Y:S01]  /*0c50*/  ULDC.64 UR16, c[0x0][0x628] ;  /* 0x00018a0000107ab9 */ /* 0x000fe20000000a00 */
[----:B------:R-:W-:Y:S01]  /*0c60*/  ULDC UR6, c[0x0][0x150] ;  /* 0x0000540000067ab9 */ /* 0x000fe20000000800 */
[----:B------:R-:W-:Y:S01]  /*0c70*/  ISETP.NE.U32.AND P0, PT, RZ, UR16, PT ;  /* 0x00000010ff007c0c */ /* 0x000fe2000bf05070 */
[----:B------:R-:W-:Y:S01]  /*0c80*/  ULDC UR15, c[0x0][0x630] ;  /* 0x00018c00000f7ab9 */ /* 0x000fe20000000800 */
[----:B------:R-:W-:Y:S01]  /*0c90*/  FMUL R2, R2, UR6 ;  /* 0x0000000602027c20 */ /* 0x000fe20008400000 */
[----:B------:R-:W-:Y:S01]  /*0ca0*/  R2UR UR19, R16 ;  /* 0x00000000101372ca */ /* 0x000fe200000e0000 */
[----:B------:R-:W-:Y:S01]  /*0cb0*/  ULDC UR21, c[0x0][0x154] ;  /* 0x0000550000157ab9 */ /* 0x000fe20000000800 */
[----:B------:R-:W-:Y:S01]  /*0cc0*/  ISETP.NE.AND.EX P0, PT, RZ, UR17, PT, P0 ;  /* 0x00000011ff007c0c */ /* 0x000fe2000bf05300 */
[----:B------:R0:W1:Y:S01]  /*0cd0*/  F2I.U32.TRUNC.NTZ R5, R2 ;  /* 0x0000000200057305 */ /* 0x000062000020f000 */
[----:B------:R-:W-:-:S02]  /*0ce0*/  R2UR UR20, R17 ;  /* 0x00000000111472ca */ /* 0x000fc400000e0000 */
[----:B------:R-:W-:Y:S02]  /*0cf0*/  R2UR UR6, R16 ;  /* 0x00000000100672ca */ /* 0x000fe400000e0000 */
[----:B------:R-:W-:-:S07]  /*0d00*/  R2UR UR7, R17 ;  /* 0x00000000110772ca */ /* 0x000fce00000e0000 */
[----:B0-----:R-:W-:Y:S08]  /*0d10*/  @!P0 BRA `(.L_x_11) ;  /* 0x0000000000308947 */ /* 0x001ff00003800000 */
[----:B------:R-:W-:Y:S01]  /*0d20*/  R2UR UR6, R16 ;  /* 0x00000000100672ca */ /* 0x000fe200000e0000 */
[----:B------:R-:W-:Y:S01]  /*0d30*/  ULDC UR12, c[0x0][0x634] ;  /* 0x00018d00000c7ab9 */ /* 0x000fe20000000800 */
[----:B------:R-:W-:-:S11]  /*0d40*/  R2UR UR14, R17 ;  /* 0x00000000110e72ca */ /* 0x000fd600000e0000 */
[----:B------:R-:W-:-:S04]  /*0d50*/  UIADD3 UR12, UP1, UR6, UR12, URZ ;  /* 0x0000000c060c7290 */ /* 0x000fc8000ff3e03f */
[----:B------:R-:W-:-:S04]  /*0d60*/  UIADD3.X UR14, URZ, UR14, URZ, UP1, !UPT ;  /* 0x0000000e3f0e7290 */ /* 0x000fc80008ffe43f */
[----:B------:R-:W-:-:S04]  /*0d70*/  UIMAD.WIDE.U32 UR6, UR14, UR16, URZ ;  /* 0x000000100e0672a5 */ /* 0x000fc8000f8e003f */
[----:B------:R-:W-:Y:S02]  /*0d80*/  UIMAD.WIDE.U32 UR10, UP1, UR12, UR17, UR6 ;  /* 0x000000110c0a72a5 */ /* 0x000fe4000f820006 */
[----:B------:R-:W-:Y:S02]  /*0d90*/  UIMAD.WIDE.U32 UR6, UR12, UR16, URZ ;  /* 0x000000100c0672a5 */ /* 0x000fe4000f8e003f */
[----:B------:R-:W-:Y:S02]  /*0da0*/  UIADD3.X UR13, URZ, URZ, URZ, UP1, !UPT ;  /* 0x0000003f3f0d7290 */ /* 0x000fe40008ffe43f */
[----:B------:R-:W-:Y:S01]  /*0db0*/  UIADD3 URZ, UP1, UR7, UR10, URZ ;  /* 0x0000000a073f7290 */ /* 0x000fe2000ff3e03f */
[----:B------:R-:W-:-:S03]  /*0dc0*/  UMOV UR12, UR11 ;  /* 0x0000000b000c7c82 */ /* 0x000fc60008000000 */
[----:B------:R-:W-:-:S12]  /*0dd0*/  UIMAD.WIDE.U32.X UR6, UR14, UR17, UR12, UP1 ;  /* 0x000000110e0672a5 */ /* 0x000fd800088e040c */
.L_x_11:
[----:B------:R-:W-:Y:S01]  /*0de0*/  USHF.R.U64 UR5, UR6, UR15, UR7 ;  /* 0x0000000f06057299 */ /* 0x000fe20008001207 */
[----:B------:R-:W-:Y:S01]  /*0df0*/  I2FP.F32.U32 R2, UR9 ;  /* 0x0000000900027c45 */ /* 0x000fe20008201000 */
[----:B------:R-:W-:Y:S01]  /*0e00*/  USHF.R.U32.HI UR6, URZ, UR15, UR7 ;  /* 0x0000000f3f067299 */ /* 0x000fe20008011607 */
[----:B-1----:R-:W-:Y:S01]  /*0e10*/  R2UR UR14, R5 ;  /* 0x00000000050e72ca */ /* 0x002fe200000e0000 */
[----:B------:R-:W-:Y:S02]  /*0e20*/  UIADD3 UR17, UP1, URZ, -UR5, URZ ;  /* 0x800000053f117290 */ /* 0x000fe4000ff3e03f */
[----:B------:R-:W-:Y:S01]  /*0e30*/  FMUL R2, R2, UR21 ;  /* 0x0000001502027c20 */ /* 0x000fe20008400000 */
[----:B------:R-:W-:Y:S01]  /*0e40*/  ULDC.64 UR10, c[0x0][0x620] ;  /* 0x00018800000a7ab9 */ /* 0x000fe20000000a00 */
[----:B------:R-:W-:Y:S01]  /*0e50*/  UIADD3.X UR6, URZ, ~UR6, URZ, UP1, !UPT ;  /* 0x800000063f067290 */ /* 0x000fe20008ffe43f */
[----:B------:R-:W-:Y:S01]  /*0e60*/  UMOV UR12, UR19 ;  /* 0x00000013000c7c82 */ /* 0x000fe20008000000 */
[----:B------:R-:W-:-:S02]  /*0e70*/  UMOV UR13, UR20 ;  /* 0x00000014000d7c82 */ /* 0x000fc40008000000 */
[----:B------:R-:W-:Y:S01]  /*0e80*/  UIMAD UR6, UR6, UR10, URZ ;  /* 0x0000000a060672a4 */ /* 0x000fe2000f8e023f */
[----:B------:R-:W0:Y:S01]  /*0e90*/  F2I.U32.TRUNC.NTZ R2, R2 ;  /* 0x0000000200027305 */ /* 0x000e22000020f000 */
[----:B------:R-:W-:Y:S02]  /*0ea0*/  UIMAD.WIDE.U32 UR12, UR17, UR10, UR12 ;  /* 0x0000000a110c72a5 */ /* 0x000fe4000f8e000c */
[----:B------:R-:W-:Y:S01]  /*0eb0*/  UIMAD UR17, UR17, UR11, UR6 ;  /* 0x0000000b111172a4 */ /* 0x000fe2000f8e0206 */
[----:B------:R-:W-:Y:S01]  /*0ec0*/  ULDC UR24, c[0x0][0x658] ;  /* 0x0001960000187ab9 */ /* 0x000fe20000000800 */
[----:B------:R-:W-:Y:S02]  /*0ed0*/  UMOV UR22, 0xffffffff ;  /* 0xffffffff00167882 */ /* 0x000fe40000000000 */
[----:B------:R-:W-:Y:S01]  /*0ee0*/  UIADD3 UR17, UR13, UR17, URZ ;  /* 0x000000110d117290 */ /* 0x000fe2000fffe03f */
[----:B------:R-:W-:Y:S01]  /*0ef0*/  ULDC UR19, c[0x0][0x618] ;  /* 0x0001860000137ab9 */ /* 0x000fe20000000800 */
[----:B------:R-:W-:Y:S01]  /*0f00*/  ULDC.64 UR6, c[0x0][0x640] ;  /* 0x0001900000067ab9 */ /* 0x000fe20000000a00 */
[----:B------:R-:W-:Y:S01]  /*0f10*/  USHF.L.U32 UR13, UR22, UR24, URZ ;  /* 0x00000018160d7299 */ /* 0x000fe2000800063f */
[----:B------:R-:W-:Y:S01]  /*0f20*/  ISETP.NE.U32.AND P0, PT, RZ, UR6, PT ;  /* 0x00000006ff007c0c */ /* 0x000fe2000bf05070 */
[----:B------:R-:W-:-:S02]  /*0f30*/  USHF.R.U64 UR22, UR12, UR19, UR17 ;  /* 0x000000130c167299 */ /* 0x000fc40008001211 */
[----:B------:R-:W-:Y:S01]  /*0f40*/  USHF.R.U32.HI UR12, URZ, UR19, UR17 ;  /* 0x000000133f0c7299 */ /* 0x000fe20008011611 */
[----:B0-----:R-:W-:Y:S01]  /*0f50*/  R2UR UR16, R2 ;  /* 0x00000000021072ca */ /* 0x001fe200000e0000 */
[----:B------:R-:W-:Y:S01]  /*0f60*/  ULDC UR21, c[0x0][0x608] ;  /* 0x0001820000157ab9 */ /* 0x000fe20000000800 */
[----:B------:R-:W-:Y:S01]  /*0f70*/  ISETP.NE.AND.EX P0, PT, RZ, UR7, PT, P0 ;  /* 0x00000007ff007c0c */ /* 0x000fe2000bf05300 */
[----:B------:R-:W-:Y:S02]  /*0f80*/  USHF.R.U64 UR26, UR22, UR21, UR12 ;  /* 0x00000015161a7299 */ /* 0x000fe4000800120c */
[----:B------:R-:W-:Y:S01]  /*0f90*/  USHF.R.U32.HI UR12, URZ, UR21, UR12 ;  /* 0x000000153f0c7299 */ /* 0x000fe2000801160c */
[----:B------:R-:W-:Y:S01]  /*0fa0*/  UMOV UR20, 0x1 ;  /* 0x0000000100147882 */ /* 0x000fe20000000000 */
[----:B------:R-:W-:Y:S02]  /*0fb0*/  UIADD3 UR14, -UR14, URZ, URZ ;  /* 0x0000003f0e0e7290 */ /* 0x000fe4000fffe13f */
[----:B------:R-:W-:-:S02]  /*0fc0*/  USHF.R.U64 UR27, UR26, UR24, UR12 ;  /* 0x000000181a1b7299 */ /* 0x000fc4000800120c */
[----:B------:R-:W-:Y:S01]  /*0fd0*/  USHF.L.U32 UR19, UR20, UR24, URZ ;  /* 0x0000001814137299 */ /* 0x000fe2000800063f */
[----:B------:R-:W-:Y:S01]  /*0fe0*/  ULDC UR15, c[0x0][0x144] ;  /* 0x00005100000f7ab9 */ /* 0x000fe20000000800 */
[----:B------:R-:W-:Y:S01]  /*0ff0*/  ULDC UR10, c[0x0][0x600] ;  /* 0x00018000000a7ab9 */ /* 0x000fe20000000800 */
[----:B------:R-:W-:Y:S02]  /*1000*/  ULOP3.LUT UR20, URZ, UR13, URZ, 0x33, !UPT ;  /* 0x0000000d3f147292 */ /* 0x000fe4000f8e333f */
[----:B------:R-:W-:Y:S02]  /*1010*/  USHF.R.U32.HI UR13, URZ, UR24, UR12 ;  /* 0x000000183f0d7299 */ /* 0x000fe4000801160c */
[----:B------:R-:W-:Y:S02]  /*1020*/  UIADD3 UR11, UR10, -0x1, URZ ;  /* 0xffffffff0a0b7890 */ /* 0x000fe4000fffe03f */
[----:B------:R-:W-:Y:S02]  /*1030*/  UIADD3 UR23, -UR16, URZ, URZ ;  /* 0x0000003f10177290 */ /* 0x000fe4000fffe13f */
[----:B------:R-:W-:Y:S01]  /*1040*/  UIMAD UR4, UR15, UR14, UR4 ;  /* 0x0000000e0f0472a4 */ /* 0x000fe2000f8e0204 */
[----:B------:R-:W-:Y:S01]  /*1050*/  ULDC UR28, c[0x0][0x148] ;  /* 0x00005200001c7ab9 */ /* 0x000fe20000000800 */
[----:B------:R-:W-:Y:S01]  /*1060*/  ULDC UR24, c[0x0][0x648] ;  /* 0x0001920000187ab9 */ /* 0x000fe20000000800 */
[----:B------:R-:W-:Y:S01]  /*1070*/  ULDC UR25, c[0x0][0x638] ;  /* 0x00018e0000197ab9 */ /* 0x000fe20000000800 */
[----:B------:R-:W-:Y:S01]  /*1080*/  UMOV UR12, UR27 ;  /* 0x0000001b000c7c82 */ /* 0x000fe20008000000 */
[----:B------:R-:W-:Y:S07]  /*1090*/  @!P0 BRA `(.L_x_12) ;  /* 0x0000000000308947 */ /* 0x000fee0003800000 */
[----:B------:R-:W-:Y:S02]  /*10a0*/  ULDC UR16, c[0x0][0x64c] ;  /* 0x0001930000107ab9 */ /* 0x000fe40000000800 */
        /* <DEDUP_REMOVED lines=8> */
[----:B------:R-:W-:-:S07]  /*1130*/  UIMAD.WIDE.U32.X UR6, UR21, UR7, UR16, UP1 ;  /* 0x00000007150672a5 */ /* 0x000fce00088e0410 */
[----:B------:R-:W-:Y:S01]  /*1140*/  UMOV UR12, UR6 ;  /* 0x00000006000c7c82 */ /* 0x000fe20008000000 */
[----:B------:R-:W-:-:S05]  /*1150*/  UMOV UR13, UR7 ;  /* 0x00000007000d7c82 */ /* 0x000fca0008000000 */
.L_x_12:
[----:B------:R-:W-:Y:S01]  /*1160*/  UISETP.NE.AND UP1, UPT, UR38, URZ, UPT ;  /* 0x0000003f2600728c */ /* 0x000fe2000bf25270 */
[----:B------:R-:W-:Y:S01]  /*1170*/  IMAD.MOV.U32 R5, RZ, RZ, 0x1 ;  /* 0x00000001ff057424 */ /* 0x000fe200078e00ff */
[----:B------:R-:W-:Y:S01]  /*1180*/  USHF.R.U64 UR6, UR12, UR24, UR13 ;  /* 0x000000180c067299 */ /* 0x000fe2000800120d */
[----:B------:R-:W-:Y:S01]  /*1190*/  IMAD.U32 R2, RZ, RZ, UR5 ;  /* 0x00000005ff027e24 */ /* 0x000fe2000f8e00ff */
[----:B------:R-:W-:Y:S02]  /*11a0*/  ULOP3.LUT UR20, UR26, UR20, URZ, 0xc0, !UPT ;  /* 0x000000141a147292 */ /* 0x000fe4000f8ec03f */
[----:B------:R-:W-:Y:S02]  /*11b0*/  UIADD3 UR7, -UR6, URZ, URZ ;  /* 0x0000003f06077290 */ /* 0x000fe4000fffe13f */
[----:B------:R-:W-:Y:S02]  /*11c0*/  UIMAD UR19, UR19, UR6, UR20 ;  /* 0x00000006131372a4 */ /* 0x000fe4000f8e0214 */
[----:B------:R-:W-:-:S02]  /*11d0*/  ULOP3.LUT UR11, UR22, UR11, URZ, 0xc0, !UPT ;  /* 0x0000000b160b7292 */ /* 0x000fc4000f8ec03f */
[----:B------:R-:W-:Y:S02]  /*11e0*/  @UP1 UIMAD UR4, UR28, UR23, UR9 ;  /* 0x000000171c0412a4 */ /* 0x000fe4000f8e0209 */
[----:B------:R-:W-:-:S03]  /*11f0*/  UIMAD UR6, UR7, UR25, UR27 ;  /* 0x00000019070672a4 */ /* 0x000fc6000f8e021b */
[----:B------:R-:W-:Y:S01]  /*1200*/  ULDC UR7, c[0x0][0x610] ;  /* 0x0001840000077ab9 */ /* 0x000fe20000000800 */
[----:B------:R-:W-:Y:S02]  /*1210*/  UIMAD UR6, UR6, UR10, UR11 ;  /* 0x0000000a060672a4 */ /* 0x000fe4000f8e020b */
[----:B------:R-:W-:-:S04]  /*1220*/  UIMAD UR4, UR19, UR7, UR4 ;  /* 0x00000007130472a4 */ /* 0x000fc8000f8e0204 */
[----:B------:R-:W-:Y:S02]  /*1230*/  USEL UR7, UR6, UR4, !UP1 ;  /* 0x0000000406077287 */ /* 0x000fe4000c800000 */
[----:B------:R-:W-:-:S04]  /*1240*/  USEL UR4, UR4, UR6, !UP1 ;  /* 0x0000000604047287 */ /* 0x000fc8000c800000 */
[----:B------:R-:W-:Y:S02]  /*1250*/  IMAD.U32 R18, RZ, RZ, UR7 ;  /* 0x00000007ff127e24 */ /* 0x000fe4000f8e00ff */
[----:B------:R-:W-:-:S07]  /*1260*/  IMAD.U32 R19, RZ, RZ, UR4 ;  /* 0x00000004ff137e24 */ /* 0x000fce000f8e00ff */
.L_x_10:
[----:B------:R-:W-:Y:S02]  /*1270*/  ULDC UR4, c[0x0][0x28c] ;  /* 0x0000a30000047ab9 */ /* 0x000fe40000000800 */
[----:B------:R-:W-:-:S04]  /*1280*/  UIADD3 UR4, UR4, 0x7f, URZ ;  /* 0x0000007f04047890 */ /* 0x000fc8000fffe03f */
[----:B------:R-:W-:-:S04]  /*1290*/  USHF.R.S32.HI UR5, URZ, 0x1f, UR4 ;  /* 0x0000001f3f057899 */ /* 0x000fc80008011404 */
[----:B------:R-:W-:-:S04]  /*12a0*/  ULEA.HI UR5, UR5, UR4, URZ, 0x7 ;  /* 0x0000000405057291 */ /* 0x000fc8000f8f383f */
[----:B------:R-:W-:Y:S01]  /*12b0*/  USHF.R.S32.HI UR39, URZ, 0x7, UR5 ;  /* 0x000000073f277899 */ /* 0x000fe20008011405 */
[----:B------:R-:W-:Y:S11]  /*12c0*/  @!P1 BRA `(.L_x_13) ;  /* 0x0000006400889947 */ /* 0x000ff60003800000 */
[----:B------:R-:W-:-:S06]  /*12d0*/  UISETP.GT.U32.AND UP1, UPT, UR18, 0x1, UPT ;  /* 0x000000011200788c */ /* 0x000fcc000bf24070 */
[----:B------:R-:W-:-:S13]  /*12e0*/  PLOP3.LUT P0, PT, PT, PT, UP1, 0x80, 0x0 ;  /* 0x000000000000781c */ /* 0x000fda0003f0f018 */
[----:B------:R-:W-:Y:S05]  /*12f0*/  @P0 EXIT ;  /* 0x000000000000094d */ /* 0x000fea0003800000 */
.L_x_14:
[----:B------:R-:W-:-:S08]  /*1300*/  NOP ;  /* 0x0000000000007918 */ /* 0x000fd00000000000 */
[----:B------:R-:W0:Y:S02]  /*1310*/  USETMAXREG.TRY_ALLOC.CTAPOOL UP1, 0xe8 ;  /* 0x000000e8000079c8 */ /* 0x000e240008020600 */
[----:B0-----:R-:W-:-:S13]  /*1320*/  PLOP3.LUT P0, PT, PT, PT, UP1, 0x80, 0x0 ;  /* 0x000000000000781c */ /* 0x001fda0003f0f018 */
[----:B------:R-:W-:Y:S05]  /*1330*/  @!P0 BRA `(.L_x_14) ;  /* 0xfffffffc00f08947 */ /* 0x000fea000383ffff */
[----:B------:R-:W-:-:S13]  /*1340*/  LOP3.LUT P0, RZ, R5, 0xff, RZ, 0xc0, !PT ;  /* 0x000000ff05ff7812 */ /* 0x000fda000780c0ff */
[----:B------:R-:W-:Y:S05]  /*1350*/  @!P0 EXIT ;  /* 0x000000000000894d */ /* 0x000fea0003800000 */
[----:B------:R-:W0:Y:S01]  /*1360*/  S2UR UR5, SR_CgaCtaId ;  /* 0x00000000000579c3 */ /* 0x000e220000008800 */
[----:B------:R-:W-:Y:S01]  /*1370*/  VIADD R6, R0, 0xffffffff ;  /* 0xffffffff00067836 */ /* 0x000fe20000000000 */
[----:B------:R-:W-:Y:S01]  /*1380*/  SHF.R.S32.HI R4, RZ, 0x1f, R3 ;  /* 0x0000001fff047819 */ /* 0x000fe20000011403 */
[----:B------:R-:W-:Y:S01]  /*1390*/  UMOV UR41, 0x400 ;  /* 0x0000040000297882 */ /* 0x000fe20000000000 */
[----:B------:R-:W-:Y:S02]  /*13a0*/  USHF.R.U32.HI UR4, URZ, 0x3, UR39 ;  /* 0x000000033f047899 */ /* 0x000fe40008011627 */
[----:B------:R-:W-:Y:S01]  /*13b0*/  R2UR UR43, R6 ;  /* 0x00000000062b72ca */ /* 0x000fe200000e0000 */
[----:B------:R-:W-:Y:S01]  /*13c0*/  ULOP3.LUT UR42, UR39, 0x7, URZ, 0xc0, !UPT ;  /* 0x00000007272a7892 */ /* 0x000fe2000f8ec03f */
[CC--:B------:R-:W-:Y:S01]  /*13d0*/  LEA.HI R0, R4.reuse, R3.reuse, RZ, 0x2 ;  /* 0x0000000304007211 */ /* 0x0c0fe200078f10ff */
[----:B------:R-:W-:Y:S01]  /*13e0*/  UISETP.LT.AND UP1, UPT, UR39, 0x1, UPT ;  /* 0x000000012700788c */ /* 0x000fe2000bf21270 */
[----:B------:R-:W-:Y:S01]  /*13f0*/  LEA.HI R4, R4, R3, RZ, 0x5 ;  /* 0x0000000304047211 */ /* 0x000fe200078f28ff */
[----:B------:R-:W-:Y:S01]  /*1400*/  ULOP3.LUT UR4, UR4, 0x1, URZ, 0xc0, !UPT ;  /* 0x0000000104047892 */ /* 0x000fe2000f8ec03f */
[--C-:B------:R-:W-:Y:S01]  /*1410*/  SHF.R.S32.HI R104, RZ, 0x2, R0.reuse ;  /* 0x00000002ff687819 */ /* 0x100fe20000011400 */
[----:B------:R-:W-:Y:S01]  /*1420*/  ULDC UR6, c[0x0][0x284] ;  /* 0x0000a10000067ab9 */ /* 0x000fe20000000800 */
[----:B------:R-:W-:Y:S01]  /*1430*/  SHF.R.S32.HI R5, RZ, 0x1f, R0 ;  /* 0x0000001fff057819 */ /* 0x000fe20000011400 */
[----:B------:R-:W-:Y:S01]  /*1440*/  USEL UR42, UR42, URZ, !UP0 ;  /* 0x0000003f2a2a7287 */ /* 0x000fe2000c000000 */
[----:B------:R-:W-:Y:S01]  /*1450*/  LOP3.LUT R106, R0, 0xfffffffc, RZ, 0xc0, !PT ;  /* 0xfffffffc006a7812 */ /* 0x000fe200078ec0ff */
[----:B------:R-:W-:Y:S01]  /*1460*/  USEL UR45, UR39, 0x1, UP1 ;  /* 0x00000001272d7887 */ /* 0x000fe20008800000 */
[----:B------:R-:W-:Y:S01]  /*1470*/  LEA.HI R5, R5, R104, RZ, 0x3 ;  /* 0x0000006805057211 */ /* 0x000fe200078f18ff */
[----:B------:R-:W-:Y:S01]  /*1480*/  USHF.L.U32 UR43, UR43, 0x3, URZ ;  /* 0x000000032b2b7899 */ /* 0x000fe2000800063f */
[----:B------:R-:W-:Y:S01]  /*1490*/  ISETP.NE.AND P0, PT, R6, RZ, PT ;  /* 0x000000ff0600720c */ /* 0x000fe20003f05270 */
[----:B------:R-:W-:Y:S01]  /*14a0*/  UISETP.EQ.U32.AND UP0, UPT, UR4, 0x1, !UP0 ;  /* 0x000000010400788c */ /* 0x000fe2000c702070 */
[----:B------:R-:W-:Y:S01]  /*14b0*/  LOP3.LUT R5, R5, 0xfffffff8, RZ, 0xc0, !PT ;  /* 0xfffffff805057812 */ /* 0x000fe200078ec0ff */
[----:B------:R-:W-:Y:S01]  /*14c0*/  IMAD.IADD R106, R3, 0x1, -R106 ;  /* 0x00000001036a7824 */ /* 0x000fe200078e0a6a */
[----:B0-----:R-:W-:Y:S01]  /*14d0*/  ULEA UR41, UR5, UR41, 0x18 ;  /* 0x0000002905297291 */ /* 0x001fe2000f8ec03f */
[----:B------:R-:W-:Y:S01]  /*14e0*/  IMAD.U32 R108, RZ, RZ, UR43 ;  /* 0x0000002bff6c7e24 */ /* 0x000fe2000f8e00ff */
[----:B------:R-:W-:Y:S01]  /*14f0*/  SEL R113, RZ, 0x1, P0 ;  /* 0x00000001ff717807 */ /* 0x000fe20000000000 */
[----:B------:R-:W-:Y:S01]  /*1500*/  IMAD.IADD R104, R104, 0x1, -R5 ;  /* 0x0000000168687824 */ /* 0x000fe200078e0a05 */
[----:B------:R-:W-:Y:S01]  /*1510*/  UIADD3 UR44, UR41, 0x90, URZ ;  /* 0x00000090292c7890 */ /* 0x000fe2000fffe03f */
[----:B------:R-:W-:Y:S01]  /*1520*/  SHF.R.S32.HI R5, RZ, 0x5, R4 ;  /* 0x00000005ff057819 */ /* 0x000fe20000011404 */
[----:B------:R-:W-:Y:S01]  /*1530*/  USHF.L.U32 UR40, UR39, 0x1, URZ ;  /* 0x0000000127287899 */ /* 0x000fe2000800063f */
[C---:B------:R-:W-:Y:S01]  /*1540*/  LOP3.LUT R110, R108.reuse, 0x8, RZ, 0xc0, !PT ;  /* 0x000000086c6e7812 */ /* 0x040fe200078ec0ff */
[----:B------:R-:W-:Y:S01]  /*1550*/  UIADD3 UR45, -UR45, UR39, URZ ;  /* 0x000000272d2d7290 */ /* 0x000fe2000fffe13f */
[--C-:B------:R-:W-:Y:S01]  /*1560*/  SHF.R.S32.HI R105, RZ, 0x1f, R104.reuse ;  /* 0x0000001fff697819 */ /* 0x100fe20000011468 */
[C-C-:B------:R-:W-:Y:S01]  /*1570*/  IMAD R111, R5.reuse, -0x10, -R104.reuse ;  /* 0xfffffff0056f7824 */ /* 0x140fe200078e0a68 */
[----:B------:R-:W-:Y:S01]  /*1580*/  LOP3.LUT R108, R108, 0x8, RZ, 0xc, !PT ;  /* 0x000000086c6c7812 */ /* 0x000fe200078e0cff */
[----:B------:R-:W-:Y:S01]  /*1590*/  IMAD.U32 R107, RZ, RZ, UR44 ;  /* 0x0000002cff6b7e24 */ /* 0x000fe2000f8e00ff */
[----:B------:R-:W-:Y:S01]  /*15a0*/  LOP3.LUT R110, R110, 0x18, RZ, 0x3c, !PT ;  /* 0x000000186e6e7812 */ /* 0x000fe200078e3cff */
[----:B------:R-:W-:Y:S01]  /*15b0*/  IMAD.WIDE R104, R5, 0x10, R104 ;  /* 0x0000001005687825 */ /* 0x000fe200078e0268 */
[----:B------:R-:W-:-:S03]  /*15c0*/  USEL UR46, URZ, 0x1, !UP0 ;  /* 0x000000013f2e7887 */ /* 0x000fc6000c000000 */
[----:B------:R-:W-:Y:S02]  /*15d0*/  VIADD R109, R107, UR43 ;  /* 0x0000002b6b6d7c36 */ /* 0x000fe40008000000 */
[----:B------:R-:W-:-:S07]  /*15e0*/  VIADD R111, R111, UR6 ;  /* 0x000000066f6f7c36 */ /* 0x000fce0008000000 */
.L_x_198:
[----:B------:R-:W-:Y:S01]  /*15f0*/  SHF.L.U32 R0, R113, 0x1f, RZ ;  /* 0x0000001f71007819 */ /* 0x000fe200000006ff */
[----:B------:R-:W-:Y:S02]  /*1600*/  ULDC UR4, c[0x0][0x28c] ;  /* 0x0000a30000047ab9 */ /* 0x000fe40000000800 */
[----:B------:R-:W-:Y:S01]  /*1610*/  ISETP.LT.AND P1, PT, RZ, UR4, PT ;  /* 0x00000004ff007c0c */ /* 0x000fe2000bf21270 */
[----:B------:R-:W0:Y:S02]  /*1620*/  SYNCS.PHASECHK.TRANS64.TRYWAIT P0, [R107+UR43], R0 ;  /* 0x000000006b0075a7 */ /* 0x000e24000800016b */
[----:B0--34-:R-:W-:Y:S10]  /*1630*/  @!P0 BRA `(.L_x_15) ;  /* 0x0000007400388947 */ /* 0x019ff40003800000 */
.L_x_224:
[----:B------:R-:W-:Y:S05]  /*1640*/  @P1 BRA `(.L_x_16) ;  /* 0x0000000000401947 */ /* 0x000fea0003800000 */
[----:B0-----:R-:W-:Y:S01]  /*1650*/  MOV R0, 0x0 ;  /* 0x0000000000007802 */ /* 0x001fe20000000f00 */
[----:B------:R-:W-:Y:S01]  /*1660*/  ULDC.64 UR4, c[0x4][0x68] ;  /* 0x01001a0000047ab9 */ /* 0x000fe20000000a00 */
[----:B------:R-:W-:Y:S01]  /*1670*/  ULDC.64 UR6, c[0x4][0x8] ;  /* 0x0100020000067ab9 */ /* 0x000fe20000000a00 */
[----:B------:R-:W-:Y:S01]  /*1680*/  IMAD.U32 R4, RZ, RZ, UR4 ;  /* 0x00000004ff047e24 */ /* 0x000fe2000f8e00ff */
[----:B------:R0:W1:Y:S01]  /*1690*/  LDC.64 R14, c[0x4][R0] ;  /* 0x01000000000e7b82 */ /* 0x0000620000000a00 */
[----:B------:R-:W-:Y:S01]  /*16a0*/  IMAD.U32 R5, RZ, RZ, UR5 ;  /* 0x00000005ff057e24 */ /* 0x000fe2000f8e00ff */
[----:B------:R-:W-:Y:S01]  /*16b0*/  ULDC.64 UR4, c[0x4][0x70] ;  /* 0x01001c0000047ab9 */ /* 0x000fe20000000a00 */
[----:B------:R-:W-:Y:S02]  /*16c0*/  IMAD.U32 R10, RZ, RZ, UR6 ;  /* 0x00000006ff0a7e24 */ /* 0x000fe4000f8e00ff */
[----:B------:R-:W-:Y:S02]  /*16d0*/  IMAD.U32 R6, RZ, RZ, UR4 ;  /* 0x00000004ff067e24 */ /* 0x000fe4000f8e00ff */
[----:B------:R-:W-:-:S02]  /*16e0*/  IMAD.U32 R7, RZ, RZ, UR5 ;  /* 0x00000005ff077e24 */ /* 0x000fc4000f8e00ff */
[----:B------:R-:W-:Y:S02]  /*16f0*/  IMAD.U32 R11, RZ, RZ, UR7 ;  /* 0x00000007ff0b7e24 */ /* 0x000fe4000f8e00ff */
[----:B------:R-:W-:Y:S02]  /*1700*/  IMAD.MOV.U32 R8, RZ, RZ, 0x1e1 ;  /* 0x000001e1ff087424 */ /* 0x000fe400078e00ff */
[----:B------:R-:W-:Y:S02]  /*1710*/  IMAD.MOV.U32 R12, RZ, RZ, 0x1 ;  /* 0x00000001ff0c7424 */ /* 0x000fe400078e00ff */
[----:B0-----:R-:W-:-:S07]  /*1720*/  IMAD.MOV.U32 R13, RZ, RZ, RZ ;  /* 0x000000ffff0d7224 */ /* 0x001fce00078e00ff */
[----:B------:R-:W-:-:S07]  /*1730*/  LEPC R20, `(.L_x_16) ;  /* 0x000000001014794e */ /* 0x000fce0000000000 */
[----:B-1---5:R-:W-:Y:S05]  /*1740*/  CALL.ABS.NOINC R14 ;  /* 0x000000000e007343 */ /* 0x022fea0003c00000 */
.L_x_16:
[----:B------:R-:W-:-:S06]  /*1750*/  ULOP3.LUT UR4, UR36, 0x1, URZ, 0xfc, !UPT ;  /* 0x0000000124047892 */ /* 0x000fcc000f8efc3f */
[----:B0-----:R-:W-:-:S05]  /*1760*/  IMAD.U32 R0, RZ, RZ, UR4 ;  /* 0x00000004ff007e24 */ /* 0x001fca000f8e00ff */
[----:B------:R-:W-:-:S13]  /*1770*/  ISETP.NE.AND P0, PT, R0, 0x3, PT ;  /* 0x000000030000780c */ /* 0x000fda0003f05270 */
[----:B------:R-:W-:Y:S05]  /*1780*/  @!P0 BRA `(.L_x_17) ;  /* 0x0000000000048947 */ /* 0x000fea0003800000 */
[----:B------:R-:W-:Y:S01]  /*1790*/  BPT.TRAP 0x1 ;  /* 0x000000040000795c */ /* 0x000fe20000300000 */
.L_x_17:
[----:B------:R-:W-:Y:S02]  /*17a0*/  IMAD.U32 R3, RZ, RZ, UR42 ;  /* 0x0000002aff037e24 */ /* 0x000fe4000f8e00ff */
[----:B------:R-:W-:-:S03]  /*17b0*/  IMAD.U32 R0, RZ, RZ, UR46 ;  /* 0x0000002eff007e24 */ /* 0x000fc6000f8e00ff */
[----:B------:R-:W-:Y:S02]  /*17c0*/  LEA R3, R3, UR41, 0x3 ;  /* 0x0000002903037c11 */ /* 0x000fe4000f8e18ff */
[----:B------:R-:W-:-:S04]  /*17d0*/  SHF.L.U32 R0, R0, 0x1f, RZ ;  /* 0x0000001f00007819 */ /* 0x000fc800000006ff */
[----:B------:R0:W1:Y:S01]  /*17e0*/  SYNCS.PHASECHK.TRANS64.TRYWAIT P1, [R3+URZ], R0 ;  /* 0x00000000030075a7 */ /* 0x000062000802017f */
[----:B------:R-:W-:Y:S05]  /*17f0*/  @!P0 BRA `(.L_x_18) ;  /* 0x0000000000048947 */ /* 0x000fea0003800000 */
[----:B------:R-:W-:Y:S01]  /*1800*/  BPT.TRAP 0x1 ;  /* 0x000000040000795c */ /* 0x000fe20000300000 */
.L_x_18:
[----:B------:R-:W-:-:S05]  /*1810*/  IMAD.U32 R4, RZ, RZ, UR45 ;  /* 0x0000002dff047e24 */ /* 0x000fca000f8e00ff */
[----:B------:R-:W-:Y:S01]  /*1820*/  ISETP.GE.AND P2, PT, R4, 0x1, PT ;  /* 0x000000010400780c */ /* 0x000fe20003f46270 */
[----:B-1----:R-:W-:-:S12]  /*1830*/  @P1 BRA `(.L_x_19) ;  /* 0x0000000000081947 */ /* 0x002fd80003800000 */
[----:B------:R-:W1:Y:S02]  /*1840*/  SYNCS.PHASECHK.TRANS64.TRYWAIT P1, [R3+URZ], R0 ;  /* 0x00000000030075a7 */ /* 0x000e64000802017f */
[----:B-1----:R-:W-:Y:S05]  /*1850*/  @!P1 BRA `(.L_x_20) ;  /* 0x0000007000c49947 */ /* 0x002fea0003800000 */
.L_x_19:
[----:B------:R-:W-:Y:S05]  /*1860*/  WARPSYNC.ALL ;  /* 0x0000000000007948 */ /* 0x000fea0003800000 */
[----:B------:R-:W-:Y:S01]  /*1870*/  UIADD3 UR5, UR41, 0x180, URZ ;  /* 0x0000018029057890 */ /* 0x000fe2000fffe03f */
[----:B------:R-:W-:Y:S01]  /*1880*/  WARPGROUP.ARRIVE ;  /* 0x00000000000079c5 */ /* 0x000fe20000000000 */
[----:B------:R-:W-:Y:S02]  /*1890*/  UIADD3 UR4, UR41, 0x10180, URZ ;  /* 0x0001018029047890 */ /* 0x000fe4000fffe03f */
[----:B------:R-:W-:Y:S02]  /*18a0*/  USHF.R.U32.HI UR5, URZ, 0x4, UR5 ;  /* 0x000000043f057899 */ /* 0x000fe40008011605 */
[----:B------:R-:W-:-:S02]  /*18b0*/  USHF.R.U32.HI UR4, URZ, 0x4, UR4 ;  /* 0x000000043f047899 */ /* 0x000fc40008011604 */
[----:B------:R-:W-:Y:S02]  /*18c0*/  ULOP3.LUT UR6, UR5, 0x3fff, URZ, 0xc0, !UPT ;  /* 0x00003fff05067892 */ /* 0x000fe4000f8ec03f */
[----:B------:R-:W-:Y:S02]  /*18d0*/  ULOP3.LUT UR5, UR4, 0x3fff, URZ, 0xc0, !UPT ;  /* 0x00003fff04057892 */ /* 0x000fe4000f8ec03f */
[----:B------:R-:W-:Y:S02]  /*18e0*/  ULOP3.LUT UR4, UR6, 0x10000, URZ, 0xfc, !UPT ;  /* 0x0001000006047892 */ /* 0x000fe4000f8efc3f */
[----:B------:R-:W-:Y:S02]  /*18f0*/  ULOP3.LUT UR5, UR5, 0x10000, URZ, 0xfc, !UPT ;  /* 0x0001000005057892 */ /* 0x000fe4000f8efc3f */
[----:B------:R-:W-:Y:S02]  /*1900*/  ULEA UR7, UR42, UR4, 0x9 ;  /* 0x000000042a077291 */ /* 0x000fe4000f8e483f */
[----:B------:R-:W-:Y:S01]  /*1910*/  UIMAD UR6, UR42, 0x500, UR5 ;  /* 0x000005002a0678a4 */ /* 0x000fe2000f8e0205 */
[----:B------:R-:W-:Y:S01]  /*1920*/  UMOV UR9, 0x40000040 ;  /* 0x4000004000097882 */ /* 0x000fe20000000000 */
[----:B------:R-:W-:-:S02]  /*1930*/  UMOV UR11, 0x40000040 ;  /* 0x40000040000b7882 */ /* 0x000fc40000000000 */
[----:B------:R-:W-:Y:S01]  /*1940*/  UIADD3 UR12, UR6, 0x100, URZ ;  /* 0x00000100060c7890 */ /* 0x000fe2000fffe03f */
[----:B------:R-:W-:Y:S02]  /*1950*/  UMOV UR8, UR7 ;  /* 0x0000000700087c82 */ /* 0x000fe40008000000 */
[----:B------:R-:W-:Y:S01]  /*1960*/  UMOV UR10, UR6 ;  /* 0x00000006000a7c82 */ /* 0x000fe20008000000 */
[----:B------:R-:W-:Y:S01]  /*1970*/  UIADD3 UR13, UR6, 0x200, URZ ;  /* 0x00000200060d7890 */ /* 0x000fe2000fffe03f */
[----:B------:R-:W-:Y:S01]  /*1980*/  IGMMA.64x32x32.S8.S8 R88, gdesc[UR8], RZ, !UPT, gsb0 ;  /* 0x01200000085879f1 */ /* 0x000fe2000c0410ff */
[----:B------:R-:W-:Y:S01]  /*1990*/  UMOV UR11, 0x40000040 ;  /* 0x40000040000b7882 */ /* 0x000fe20000000000 */
[----:B------:R-:W-:Y:S01]  /*19a0*/  UMOV UR10, UR12 ;  /* 0x0000000c000a7c82 */ /* 0x000fe20008000000 */
[----:B------:R-:W-:Y:S02]  /*19b0*/  UIADD3 UR14, UR6, 0x300, URZ ;  /* 0x00000300060e7890 */ /* 0x000fe4000fffe03f */
[----:B------:R-:W-:Y:S01]  /*19c0*/  UIADD3 UR12, UR6, 0x400, URZ ;  /* 0x00000400060c7890 */ /* 0x000fe2000fffe03f */
[----:B------:R-:W-:-:S02]  /*19d0*/  WARPGROUP.DEPBAR.LE gsb0, 0x0 ;  /* 0x00008000000079c5 */ /* 0x000fc40000010000 */
[----:B------:R-:W-:-:S06]  /*19e0*/  WARPGROUP.ARRIVE ;  /* 0x00000000000079c5 */ /* 0x000fcc0000000000 */
[----:B------:R-:W-:Y:S01]  /*19f0*/  IGMMA.64x32x32.S8.S8 R72, gdesc[UR8], RZ, !UPT, gsb0 ;  /* 0x01200000084879f1 */ /* 0x000fe2000c0410ff */
[----:B------:R-:W-:Y:S01]  /*1a00*/  UMOV UR10, UR13 ;  /* 0x0000000d000a7c82 */ /* 0x000fe20008000000 */
[----:B------:R-:W-:Y:S01]  /*1a10*/  UMOV UR11, 0x40000040 ;  /* 0x40000040000b7882 */ /* 0x000fe20000000000 */
[----:B------:R-:W-:Y:S01]  /*1a20*/  UIADD3 UR13, UR6, 0x202, URZ ;  /* 0x00000202060d7890 */ /* 0x000fe2000fffe03f */
[----:B------:R-:W-:Y:S02]  /*1a30*/  WARPGROUP.DEPBAR.LE gsb0, 0x0 ;  /* 0x00008000000079c5 */ /* 0x000fe40000010000 */
        /* <DEDUP_REMOVED lines=14> */
[----:B------:R-:W-:Y:S02]  /*1b20*/  UIADD3 UR8, UR7, 0x2, URZ ;  /* 0x0000000207087890 */ /* 0x000fe4000fffe03f */
[----:B------:R-:W-:Y:S01]  /*1b30*/  UIADD3 UR10, UR6, 0x2, URZ ;  /* 0x00000002060a7890 */ /* 0x000fe2000fffe03f */
[----:B------:R-:W-:Y:S01]  /*1b40*/  UMOV UR9, 0x40000040 ;  /* 0x4000004000097882 */ /* 0x000fe20000000000 */
[----:B------:R-:W-:Y:S01]  /*1b50*/  UMOV UR11, 0x40000040 ;  /* 0x40000040000b7882 */ /* 0x000fe20000000000 */
[----:B------:R-:W-:Y:S02]  /*1b60*/  WARPGROUP.DEPBAR.LE gsb0, 0x0 ;  /* 0x00008000000079c5 */ /* 0x000fe40000010000 */
[----:B------:R-:W-:-:S06]  /*1b70*/  WARPGROUP.ARRIVE ;  /* 0x00000000000079c5 */ /* 0x000fcc0000000000 */
[----:B------:R-:W-:Y:S01]  /*1b80*/  IGMMA.64x32x32.S8.S8 R88, gdesc[UR8], R88, gsb0 ;  /* 0x01200000085879f1 */ /* 0x000fe20008041058 */
[----:B------:R-:W-:Y:S01]  /*1b90*/  UMOV UR10, UR12 ;  /* 0x0000000c000a7c82 */ /* 0x000fe20008000000 */
[----:B------:R-:W-:Y:S01]  /*1ba0*/  UMOV UR11, 0x40000040 ;  /* 0x40000040000b7882 */ /* 0x000fe20000000000 */
[----:B------:R-:W-:Y:S01]  /*1bb0*/  UIADD3 UR12, UR6, 0x402, URZ ;  /* 0x00000402060c7890 */ /* 0x000fe2000fffe03f */
        /* <DEDUP_REMOVED lines=55> */
[----:B------:R-:W-:Y:S02]  /*1f30*/  UIADD3 UR7, UR6, 0x106, URZ ;  /* 0x0000010606077890 */ /* 0x000fe4000fffe03f */
        /* <DEDUP_REMOVED lines=23> */
[----:B------:R-:W-:Y:S03]  /*20b0*/  IGMMA.64x32x32.S8.S8 R24, gdesc[UR8], R24, gsb0 ;  /* 0x01200000081879f1 */ /* 0x000fe60008041018 */
[----:B------:R-:W-:Y:S02]  /*20c0*/  WARPGROUP.DEPBAR.LE gsb0, 0x0 ;  /* 0x00008000000079c5 */ /* 0x000fe40000010000 */
[----:B------:R-:W-:Y:S05]  /*20d0*/  @!P2 BRA `(.L_x_21) ;  /* 0x000000080094a947 */ /* 0x000fea0003800000 */
[----:B------:R-:W-:Y:S01]  /*20e0*/  UIADD3 UR7, UR42, 0x1, URZ ;  /* 0x000000012a077890 */ /* 0x000fe2000fffe03f */
[----:B01----:R-:W-:-:S03]  /*20f0*/  IMAD.U32 R0, RZ, RZ, UR45 ;  /* 0x0000002dff007e24 */ /* 0x003fc6000f8e00ff */
[----:B------:R-:W-:-:S04]  /*2100*/  UISETP.NE.AND UP0, UPT, UR7, 0x8, UPT ;  /* 0x000000080700788c */ /* 0x000fc8000bf05270 */
[----:B------:R-:W-:Y:S02]  /*2110*/  USEL UR6, URZ, 0x1, UP0 ;  /* 0x000000013f067887 */ /* 0x000fe40008000000 */
[----:B------:R-:W-:Y:S02]  /*2120*/  USEL UR7, UR7, URZ, UP0 ;  /* 0x0000003f07077287 */ /* 0x000fe40008000000 */
[----:B------:R-:W-:-:S06]  /*2130*/  ULOP3.LUT UR6, UR46, UR6, URZ, 0x3c, !UPT ;  /* 0x000000062e067292 */ /* 0x000fcc000f8e3c3f */
[----:B------:R-:W-:Y:S01]  /*2140*/  IMAD.U32 R5, RZ, RZ, UR6 ;  /* 0x00000006ff057e24 */ /* 0x000fe2000f8e00ff */
[----:B------:R-:W-:-:S06]  /*2150*/  UMOV UR6, UR42 ;  /* 0x0000002a00067c82 */ /* 0x000fcc0008000000 */
.L_x_28:
[----:B01----:R-:W-:Y:S05]  /*2160*/  @!P0 BRA `(.L_x_22) ;  /* 0x0000000000048947 */ /* 0x003fea0003800000 */
[----:B------:R-:W-:Y:S01]  /*2170*/  BPT.TRAP 0x1 ;  /* 0x000000040000795c */ /* 0x000fe20000300000 */
.L_x_22:
[----:B------:R-:W-:Y:S01]  /*2180*/  ULEA UR8, UR7, UR41, 0x3 ;  /* 0x0000002907087291 */ /* 0x000fe2000f8e183f */
[----:B------:R-:W-:-:S08]  /*2190*/  SHF.L.U32 R3, R5, 0x1f, RZ ;  /* 0x0000001f05037819 */ /* 0x000fd000000006ff */
[----:B------:R0:W1:Y:S01]  /*21a0*/  SYNCS.PHASECHK.TRANS64.TRYWAIT P1, [UR8], R3 ;  /* 0x00000003ff0075a7 */ /* 0x0000620008020148 */
[----:B------:R-:W-:Y:S05]  /*21b0*/  @!P0 BRA `(.L_x_23) ;  /* 0x0000000000048947 */ /* 0x000fea0003800000 */
[----:B------:R-:W-:Y:S01]  /*21c0*/  BPT.TRAP 0x1 ;  /* 0x000000040000795c */ /* 0x000fe20000300000 */
.L_x_23:
[----:B-1----:R-:W-:Y:S05]  /*21d0*/  @P1 BRA `(.L_x_24) ;  /* 0x0000000000081947 */ /* 0x002fea0003800000 */
[----:B------:R-:W1:Y:S02]  /*21e0*/  SYNCS.PHASECHK.TRANS64.TRYWAIT P1, [UR8], R3 ;  /* 0x00000003ff0075a7 */ /* 0x000e640008020148 */
[----:B-1----:R-:W-:Y:S05]  /*21f0*/  @!P1 BRA `(.L_x_25) ;  /* 0x0000006800709947 */ /* 0x002fea0003800000 */
.L_x_24:
[----:B------:R-:W-:Y:S01]  /*2200*/  ULEA UR13, UR7, UR4, 0x9 ;  /* 0x00000004070d7291 */ /* 0x000fe2000f8e483f */
[----:B------:R-:W-:Y:S01]  /*2210*/  WARPGROUP.ARRIVE ;  /* 0x00000000000079c5 */ /* 0x000fe20000000000 */
[----:B------:R-:W-:Y:S01]  /*2220*/  UIMAD UR12, UR7, 0x500, UR5 ;  /* 0x00000500070c78a4 */ /* 0x000fe2000f8e0205 */
[----:B------:R-:W-:Y:S01]  /*2230*/  UMOV UR9, 0x40000040 ;  /* 0x4000004000097882 */ /* 0x000fe20000000000 */
[----:B------:R-:W-:Y:S02]  /*2240*/  UMOV UR11, 0x40000040 ;  /* 0x40000040000b7882 */ /* 0x000fe40000000000 */
[----:B------:R-:W-:Y:S01]  /*2250*/  UIADD3 UR14, UR12, 0x100, URZ ;  /* 0x000001000c0e7890 */ /* 0x000fe2000fffe03f */
[----:B------:R-:W-:Y:S02]  /*2260*/  UMOV UR8, UR13 ;  /* 0x0000000d00087c82 */ /* 0x000fe40008000000 */
[----:B------:R-:W-:Y:S01]  /*2270*/  UMOV UR10, UR12 ;  /* 0x0000000c000a7c82 */ /* 0x000fe20008000000 */
[----:B------:R-:W-:Y:S01]  /*2280*/  UIADD3 UR15, UR12, 0x200, URZ ;  /* 0x000002000c0f7890 */ /* 0x000fe2000fffe03f */
[----:B------:R-:W-:Y:S01]  /*2290*/  IGMMA.64x32x32.S8.S8 R88, gdesc[UR8], R88, gsb0 ;  /* 0x01200000085879f1 */ /* 0x000fe20008041058 */
[----:B------:R-:W-:Y:S01]  /*22a0*/  UMOV UR11, 0x40000040 ;  /* 0x40000040000b7882 */ /* 0x000fe20000000000 */
[----:B------:R-:W-:Y:S01]  /*22b0*/  UMOV UR10, UR14 ;  /* 0x0000000e000a7c82 */ /* 0x000fe20008000000 */
[----:B------:R-:W-:-:S02]  /*22c0*/  UIADD3 UR16, UR12, 0x300, URZ ;  /* 0x000003000c107890 */ /* 0x000fc4000fffe03f */
        /* <DEDUP_REMOVED lines=114> */
[----:B------:R-:W-:Y:S01]  /*29f0*/  BPT.TRAP 0x1 ;  /* 0x000000040000795c */ /* 0x000fe20000300000 */
.L_x_26:
[----:B------:R-:W-:Y:S02]  /*2a00*/  UISETP.GT.U32.AND UP0, UPT, UR36, 0x1, UPT ;  /* 0x000000012400788c */ /* 0x000fe4000bf04070 */
[----:B------:R-:W-:-:S04]  /*2a10*/  ULEA UR8, UR6, UR41, 0x3 ;  /* 0x0000002906087291 */ /* 0x000fc8000f8e183f */
[----:B------:R-:W-:Y:S01]  /*2a20*/  UIADD3 UR8, UR8, 0x40, URZ ;  /* 0x0000004008087890 */ /* 0x000fe2000fffe03f */
[----:B------:R-:W-:-:S03]  /*2a30*/  PLOP3.LUT P1, PT, PT, PT, UP0, 0x80, 0x0 ;  /* 0x000000000000781c */ /* 0x000fc60003f2f008 */
[----:B------:R-:W-:-:S09]  /*2a40*/  UPRMT UR8, URZ, 0x654, UR8 ;  /* 0x000006543f087896 */ /* 0x000fd20008000008 */
[----:B------:R-:W-:Y:S01]  /*2a50*/  SYNCS.ARRIVE.TRANS64.RED.A1T0 RZ, [UR8], RZ ;  /* 0x000000ffffff79a7 */ /* 0x000fe20008100408 */
[----:B------:R-:W-:Y:S05]  /*2a60*/  @P1 BRA `(.L_x_27) ;  /* 0x0000000000041947 */ /* 0x000fea0003800000 */
[----:B------:R-:W-:Y:S01]  /*2a70*/  BPT.TRAP 0x1 ;  /* 0x000000040000795c */ /* 0x000fe20000300000 */
.L_x_27:
[----:B------:R-:W-:Y:S01]  /*2a80*/  UIADD3 UR7, UR7, 0x1, URZ ;  /* 0x0000000107077890 */ /* 0x000fe2000fffe03f */
[C---:B------:R-:W-:Y:S01]  /*2a90*/  ISETP.GT.AND P1, PT, R0.reuse, 0x1, PT ;  /* 0x000000010000780c */ /* 0x040fe20003f24270 */
[----:B------:R-:W-:Y:S01]  /*2aa0*/  UIADD3 UR6, UR6, 0x1, URZ ;  /* 0x0000000106067890 */ /* 0x000fe2000fffe03f */
[----:B------:R-:W-:Y:S01]  /*2ab0*/  VIADD R0, R0, 0xffffffff ;  /* 0xffffffff00007836 */ /* 0x000fe20000000000 */
[----:B------:R-:W-:Y:S02]  /*2ac0*/  UISETP.NE.AND UP0, UPT, UR7, 0x8, UPT ;  /* 0x000000080700788c */ /* 0x000fe4000bf05270 */
[----:B------:R-:W-:Y:S02]  /*2ad0*/  UISETP.NE.AND UP1, UPT, UR6, 0x8, UPT ;  /* 0x000000080600788c */ /* 0x000fe4000bf25270 */
[----:B------:R-:W-:Y:S02]  /*2ae0*/  USEL UR8, URZ, 0x1, UP0 ;  /* 0x000000013f087887 */ /* 0x000fe40008000000 */
[----:B------:R-:W-:-:S02]  /*2af0*/  USEL UR7, UR7, URZ, UP0 ;  /* 0x0000003f07077287 */ /* 0x000fc40008000000 */
[----:B------:R-:W-:Y:S02]  /*2b00*/  USEL UR6, UR6, URZ, UP1 ;  /* 0x0000003f06067287 */ /* 0x000fe40008800000 */
[----:B------:R-:W-:Y:S01]  /*2b10*/  LOP3.LUT R5, R5, UR8, RZ, 0x3c, !PT ;  /* 0x0000000805057c12 */ /* 0x000fe2000f8e3cff */
[----:B------:R-:W-:Y:S09]  /*2b20*/  @P1 BRA `(.L_x_28) ;  /* 0xfffffff4008c1947 */ /* 0x000ff2000383ffff */
.L_x_21:
[----:B01----:R-:W0:Y:S01]  /*2b30*/  LDC R0, c[0x0][0x28c] ;  /* 0x0000a300ff007b82 */ /* 0x003e220000000800 */
[----:B------:R1:W-:Y:S01]  /*2b40*/  SYNCS.ARRIVE.TRANS64.A1T0 RZ, [R108+UR44], RZ ;  /* 0x000000ff6cff79a7 */ /* 0x0003e2000810002c */
[----:B0-----:R-:W-:-:S13]  /*2b50*/  ISETP.GE.AND P1, PT, R0, 0x1, PT ;  /* 0x000000010000780c */ /* 0x001fda0003f26270 */
[----:B-1----:R-:W-:Y:S05]  /*2b60*/  @!P1 BRA `(.L_x_29) ;  /* 0x0000000000309947 */ /* 0x002fea0003800000 */
[----:B------:R-:W-:Y:S05]  /*2b70*/  @!P0 BRA `(.L_x_30) ;  /* 0x0000000000048947 */ /* 0x000fea0003800000 */
[----:B------:R-:W-:Y:S01]  /*2b80*/  BPT.TRAP 0x1 ;  /* 0x000000040000795c */ /* 0x000fe20000300000 */
.L_x_30:
[----:B------:R-:W-:Y:S02]  /*2b90*/  UIADD3 UR4, UR45, UR42, URZ ;  /* 0x0000002a2d047290 */ /* 0x000fe4000fffe03f */
[----:B------:R-:W-:Y:S02]  /*2ba0*/  UISETP.GT.U32.AND UP0, UPT, UR36, 0x1, UPT ;  /* 0x000000012400788c */ /* 0x000fe4000bf04070 */
[----:B------:R-:W-:-:S04]  /*2bb0*/  USHF.L.U32 UR4, UR4, 0x3, URZ ;  /* 0x0000000304047899 */ /* 0x000fc8000800063f */
[----:B------:R-:W-:Y:S01]  /*2bc0*/  ULOP3.LUT UR4, UR4, 0x38, URZ, 0xc0, !UPT ;  /* 0x0000003804047892 */ /* 0x000fe2000f8ec03f */
[----:B------:R-:W-:-:S03]  /*2bd0*/  PLOP3.LUT P0, PT, PT, PT, UP0, 0x80, 0x0 ;  /* 0x000000000000781c */ /* 0x000fc60003f0f008 */
[----:B------:R-:W-:-:S04]  /*2be0*/  UIADD3 UR4, UR41, 0x40, UR4 ;  /* 0x0000004029047890 */ /* 0x000fc8000fffe004 */
[----:B------:R-:W-:-:S09]  /*2bf0*/  UPRMT UR4, URZ, 0x654, UR4 ;  /* 0x000006543f047896 */ /* 0x000fd20008000004 */
[----:B------:R-:W-:Y:S01]  /*2c00*/  SYNCS.ARRIVE.TRANS64.RED.A1T0 RZ, [UR4], RZ ;  /* 0x000000ffffff79a7 */ /* 0x000fe20008100404 */
[----:B------:R-:W-:Y:S05]  /*2c10*/  @P0 BRA `(.L_x_29) ;  /* 0x0000000000040947 */ /* 0x000fea0003800000 */
[----:B------:R-:W-:Y:S01]  /*2c20*/  BPT.TRAP 0x1 ;  /* 0x000000040000795c */ /* 0x000fe20000300000 */
.L_x_29:
[----:B------:R-:W-:Y:S01]  /*2c30*/  SHF.L.U32 R0, R113, 0x1f, RZ ;  /* 0x0000001f71007819 */ /* 0x000fe200000006ff */
[----:B------:R-:W-:Y:S01]  /*2c40*/  UIADD3 UR42, UR40, UR42, URZ ;  /* 0x0000002a282a7290 */ /* 0x000fe2000fffe03f */
[----:B------:R-:W0:Y:S01]  /*2c50*/  LDC R7, c[0x0][0x288] ;  /* 0x0000a200ff077b82 */ /* 0x000e220000000800 */
[----:B------:R-:W-:Y:S02]  /*2c60*/  IMAD.SHL.U32 R8, R106, 0x2, RZ ;  /* 0x000000026a087824 */ /* 0x000fe400078e00ff */
[----:B------:R-:W-:Y:S02]  /*2c70*/  USHF.R.U32.HI UR4, URZ, 0x3, UR42 ;  /* 0x000000033f047899 */ /* 0x000fe4000801162a */
[----:B------:R-:W-:Y:S01]  /*2c80*/  UISETP.GT.U32.AND UP0, UPT, UR42, 0x7, UPT ;  /* 0x000000072a00788c */ /* 0x000fe2000bf04070 */
[----:B------:R-:W-:Y:S01]  /*2c90*/  SHF.R.S32.HI R9, RZ, 0x1f, R8 ;  /* 0x0000001fff097819 */ /* 0x000fe20000011408 */
[----:B------:R-:W-:Y:S01]  /*2ca0*/  ULOP3.LUT UR4, UR4, 0x1, URZ, 0xc0, !UPT ;  /* 0x0000000104047892 */ /* 0x000fe2000f8ec03f */
[----:B------:R-:W1:Y:S01]  /*2cb0*/  SYNCS.PHASECHK.TRANS64.TRYWAIT P0, [R107+UR43+0x10], R0 ;  /* 0x000010006b0075a7 */ /* 0x000e62000800016b */
[----:B------:R-:W-:-:S02]  /*2cc0*/  UISETP.LT.U32.AND UP0, UPT, UR40, 0x8, UP0 ;  /* 0x000000082800788c */ /* 0x000fc40008701070 */
[----:B------:R-:W-:Y:S02]  /*2cd0*/  UISETP.NE.U32.AND UP1, UPT, UR4, 0x1, UPT ;  /* 0x000000010400788c */ /* 0x000fe4000bf25070 */
[----:B------:R-:W-:Y:S02]  /*2ce0*/  USEL UR5, URZ, 0x1, !UP0 ;  /* 0x000000013f057887 */ /* 0x000fe4000c000000 */
[----:B------:R-:W-:Y:S02]  /*2cf0*/  UISETP.GT.U32.AND UP1, UPT, UR40, 0x7, !UP1 ;  /* 0x000000072800788c */ /* 0x000fe4000cf24070 */
[----:B------:R-:W-:Y:S02]  /*2d00*/  ULOP3.LUT UR42, UR42, 0x7, URZ, 0xc0, !UPT ;  /* 0x000000072a2a7892 */ /* 0x000fe4000f8ec03f */
[----:B------:R-:W-:-:S04]  /*2d10*/  USEL UR4, URZ, 0x1, !UP1 ;  /* 0x000000013f047887 */ /* 0x000fc8000c800000 */
[----:B------:R-:W-:Y:S01]  /*2d20*/  ULOP3.LUT UR46, UR4, UR46, UR5, 0x96, !UPT ;  /* 0x0000002e042e7292 */ /* 0x000fe2000f8e9605 */
[----:B01----:R-:W-:Y:S11]  /*2d30*/  @!P0 BRA `(.L_x_31) ;  /* 0x0000005c00b88947 */ /* 0x003ff60003800000 */
.L_x_225:
[----:B0-----:R-:W-:Y:S01]  /*2d40*/  IMAD.SHL.U32 R0, R19, 0x40, RZ ;  /* 0x0000004013007824 */ /* 0x001fe200078e00ff */
[----:B------:R-:W-:Y:S01]  /*2d50*/  ULDC UR6, c[0x0][0x284] ;  /* 0x0000a10000067ab9 */ /* 0x000fe20000000800 */
[----:B------:R-:W-:Y:S01]  /*2d60*/  IMAD R11, R18, 0xa0, RZ ;  /* 0x000000a0120b7824 */ /* 0x000fe200078e02ff */
[----:B------:R-:W-:Y:S01]  /*2d70*/  SHF.R.S32.HI R116, RZ, 0x1f, R2 ;  /* 0x0000001fff747819 */ /* 0x000fe20000011402 */
[----:B------:R-:W-:Y:S01]  /*2d80*/  ULDC.64 UR4, c[0x0][0x5d0] ;  /* 0x0001740000047ab9 */ /* 0x000fe20000000a00 */
[----:B------:R-:W-:Y:S01]  /*2d90*/  ISETP.GE.AND P0, PT, R0, UR6, PT ;  /* 0x0000000600007c0c */ /* 0x000fe2000bf06270 */
[----:B------:R-:W-:Y:S01]  /*2da0*/  IMAD.WIDE.U32 R4, R2, UR4, R8 ;  /* 0x0000000402047c25 */ /* 0x000fe2000f8e0008 */
[----:B------:R-:W-:Y:S02]  /*2db0*/  SHF.R.S32.HI R18, RZ, 0x1f, R11 ;  /* 0x0000001fff127819 */ /* 0x000fe4000001140b */
[C---:B------:R-:W-:Y:S01]  /*2dc0*/  ISETP.GE.OR P0, PT, R11.reuse, R7, P0 ;  /* 0x000000070b00720c */ /* 0x040fe20000706670 */
[----:B------:R-:W-:Y:S01]  /*2dd0*/  IMAD R3, R116, UR4, RZ ;  /* 0x0000000474037c24 */ /* 0x000fe2000f8e02ff */
[----:B------:R-:W-:-:S03]  /*2de0*/  IADD3 R4, P1, R11, R4, RZ ;  /* 0x000000040b047210 */ /* 0x000fc60007f3e0ff */
[----:B------:R-:W-:-:S05]  /*2df0*/  IMAD R3, R2, UR5, R3 ;  /* 0x0000000502037c24 */ /* 0x000fca000f8e0203 */
[----:B------:R-:W-:-:S03]  /*2e00*/  IADD3.X R5, R18, R5, R3, P1, !PT ;  /* 0x0000000512057210 */ /* 0x000fc60000ffe403 */
[----:B------:R-:W-:Y:S05]  /*2e10*/  @P0 BRA `(.L_x_32) ;  /* 0x0000004000e00947 */ /* 0x000fea0003800000 */
[----:B------:R-:W0:Y:S01]  /*2e20*/  LDC.64 R12, c[0x0][0x5c8] ;  /* 0x00017200ff0c7b82 */ /* 0x000e220000000a00 */
[----:B------:R-:W-:Y:S01]  /*2e30*/  IMAD.WIDE R14, R19, 0x40, R104 ;  /* 0x00000040130e7825 */ /* 0x000fe200078e0268 */
[----:B------:R-:W-:Y:S01]  /*2e40*/  ULDC.64 UR4, c[0x0][0x5c0] ;  /* 0x0001700000047ab9 */ /* 0x000fe20000000a00 */
[----:B------:R-:W-:Y:S02]  /*2e50*/  BSSY B0, `(.L_x_32) ;  /* 0x0000434000007945 */ /* 0x000fe40003800000 */
[----:B------:R-:W-:Y:S02]  /*2e60*/  IMAD R10, R106, -0x2, R7 ;  /* 0xfffffffe6a0a7824 */ /* 0x000fe400078e0207 */
[----:B------:R-:W-:Y:S02]  /*2e70*/  IMAD.IADD R0, R111, 0x1, -R0 ;  /* 0x000000016f007824 */ /* 0x000fe400078e0a00 */
[----:B------:R-:W-:Y:S02]  /*2e80*/  IMAD.IADD R10, R10, 0x1, -R11 ;  /* 0x000000010a0a7824 */ /* 0x000fe400078e0a0b */
[----:B0-----:R-:W-:-:S02]  /*2e90*/  IMAD R3, R15, R12, RZ ;  /* 0x0000000c0f037224 */ /* 0x001fc400078e02ff */
[----:B------:R-:W-:-:S04]  /*2ea0*/  IMAD.WIDE.U32 R4, R14, R12, R4 ;  /* 0x0000000c0e047225 */ /* 0x000fc800078e0004 */
[----:B------:R-:W-:Y:S01]  /*2eb0*/  IMAD R3, R14, R13, R3 ;  /* 0x0000000d0e037224 */ /* 0x000fe200078e0203 */
[----:B------:R-:W-:-:S03]  /*2ec0*/  IADD3 R4, P0, R4, UR4, RZ ;  /* 0x0000000404047c10 */ /* 0x000fc6000ff1e0ff */
[----:B------:R-:W-:Y:S01]  /*2ed0*/  IMAD.IADD R3, R5, 0x1, R3 ;  /* 0x0000000105037824 */ /* 0x000fe200078e0203 */
[----:B------:R-:W-:-:S04]  /*2ee0*/  LEA R6, P1, R12, R4, 0x3 ;  /* 0x000000040c067211 */ /* 0x000fc800078218ff */
[----:B------:R-:W-:Y:S02]  /*2ef0*/  IADD3.X R5, R3, UR5, RZ, P0, !PT ;  /* 0x0000000503057c10 */ /* 0x000fe400087fe4ff */
[----:B-----5:R-:W-:Y:S02]  /*2f00*/  ISETP.NE.AND P0, PT, R23, RZ, PT ;  /* 0x000000ff1700720c */ /* 0x020fe40003f05270 */
[----:B------:R-:W-:-:S11]  /*2f10*/  LEA.HI.X R7, R12, R5, R13, 0x3, P1 ;  /* 0x000000050c077211 */ /* 0x000fd600008f1c0d */
[----:B------:R-:W-:Y:S05]  /*2f20*/  @!P0 BRA `(.L_x_33) ;  /* 0x0000003000388947 */ /* 0x000fea0003800000 */
[----:B------:R-:W0:Y:S01]  /*2f30*/  LDC.64 R20, c[0x0][0x5b0] ;  /* 0x00016c00ff147b82 */ /* 0x000e220000000a00 */
[----:B------:R-:W-:Y:S01]  /*2f40*/  ULDC.64 UR4, c[0x0][0x5b8] ;  /* 0x00016e0000047ab9 */ /* 0x000fe20000000a00 */
[----:B------:R-:W-:Y:S01]  /*2f50*/  ISETP.GE.AND P2, PT, R10, 0x1, PT ;  /* 0x000000010a00780c */ /* 0x000fe20003f46270 */
[----:B------:R-:W-:Y:S01]  /*2f60*/  IMAD.WIDE.U32 R8, R2, UR4, R8 ;  /* 0x0000000402087c25 */ /* 0x000fe2000f8e0008 */
[----:B------:R-:W-:Y:S02]  /*2f70*/  BSSY B1, `(.L_x_34) ;  /* 0x000000e000017945 */ /* 0x000fe40003800000 */
[----:B------:R-:W-:Y:S01]  /*2f80*/  ISETP.LT.OR P4, PT, R0, 0x1, !P2 ;  /* 0x000000010000780c */ /* 0x000fe20005781670 */
[----:B------:R-:W-:Y:S01]  /*2f90*/  IMAD R3, R116, UR4, RZ ;  /* 0x0000000474037c24 */ /* 0x000fe2000f8e02ff */
[----:B------:R-:W1:Y:S01]  /*2fa0*/  LDC.64 R114, c[0x0][0x5a8] ;  /* 0x00016a00ff727b82 */ /* 0x000e620000000a00 */
[----:B------:R-:W-:Y:S02]  /*2fb0*/  IADD3 R8, P0, R11, R8, RZ ;  /* 0x000000080b087210 */ /* 0x000fe40007f1e0ff */
[----:B------:R-:W-:-:S05]  /*2fc0*/  IMAD R3, R2, UR5, R3 ;  /* 0x0000000502037c24 */ /* 0x000fca000f8e0203 */
[----:B------:R-:W-:Y:S01]  /*2fd0*/  IADD3.X R9, R18, R9, R3, P0, !PT ;  /* 0x0000000912097210 */ /* 0x000fe200007fe403 */
[-C--:B0-----:R-:W-:Y:S02]  /*2fe0*/  IMAD R11, R15, R20.reuse, RZ ;  /* 0x000000140f0b7224 */ /* 0x081fe400078e02ff */
[----:B------:R-:W-:-:S04]  /*2ff0*/  IMAD.WIDE.U32 R2, R14, R20, R8 ;  /* 0x000000140e027225 */ /* 0x000fc800078e0008 */
[----:B------:R-:W-:Y:S01]  /*3000*/  IMAD R19, R14, R21, R11 ;  /* 0x000000150e137224 */ /* 0x000fe200078e020b */
[----:B-1----:R-:W-:-:S04]  /*3010*/  IADD3 R2, P0, R2, R114, RZ ;  /* 0x0000007202027210 */ /* 0x002fc80007f1e0ff */
[----:B------:R-:W-:Y:S01]  /*3020*/  IADD3.X R3, R115, R3, R19, P0, !PT ;  /* 0x0000000373037210 */ /* 0x000fe200007fe413 */
[----:B------:R-:W-:Y:S08]  /*3030*/  @P4 BRA `(.L_x_35) ;  /* 0x0000000000044947 */ /* 0x000ff00003800000 */
[----:B------:R0:W5:Y:S02]  /*3040*/  LDG.E.U8 R112, desc[UR50][R2.64] ;  /* 0x0000003202707981 */ /* 0x000164000c1e1100 */
.L_x_35:
[----:B------:R-:W-:Y:S05]  /*3050*/  BSYNC B1 ;  /* 0x0000000000017941 */ /* 0x000fea0003800000 */
.L_x_34:
[C---:B------:R-:W-:Y:S01]  /*3060*/  SHF.L.U64.HI R13, R20.reuse, 0x3, R21 ;  /* 0x00000003140d7819 */ /* 0x040fe20000010215 */
[----:B------:R-:W-:Y:S01]  /*3070*/  IMAD.SHL.U32 R12, R20, 0x8, RZ ;  /* 0x00000008140c7824 */ /* 0x000fe200078e00ff */
[----:B-----5:R-:W-:Y:S01]  /*3080*/  LOP3.LUT R11, R112, 0xffff, RZ, 0xc0, !PT ;  /* 0x0000ffff700b7812 */ /* 0x020fe200078ec0ff */
[----:B------:R-:W-:Y:S01]  /*3090*/  BSSY B1, `(.L_x_36) ;  /* 0x0000016000017945 */ /* 0x000fe20003800000 */
[----:B------:R-:W-:Y:S01]  /*30a0*/  ISETP.GE.AND P1, PT, R10, 0x2, PT ;  /* 0x000000020a00780c */ /* 0x000fe20003f26270 */
[----:B------:R-:W-:Y:S01]  /*30b0*/  IMAD.WIDE.U32 R12, R14, R20, R12 ;  /* 0x000000140e0c7225 */ /* 0x000fe200078e000c */
[----:B------:R-:W-:Y:S02]  /*30c0*/  PRMT R18, R11, 0x8880, RZ ;  /* 0x000088800b127816 */ /* 0x000fe400000000ff */
[----:B------:R-:W-:Y:S01]  /*30d0*/  ISETP.LT.OR P6, PT, R0, 0x1, !P1 ;  /* 0x000000010000780c */ /* 0x000fe20004fc1670 */
[----:B------:R-:W-:Y:S01]  /*30e0*/  IMAD.IADD R14, R19, 0x1, R13 ;  /* 0x00000001130e7824 */ /* 0x000fe200078e020d */
[----:B------:R-:W-:Y:S01]  /*30f0*/  IADD3 R8, P0, P3, R8, R114, R12 ;  /* 0x0000007208087210 */ /* 0x000fe20007b1e00c */
[----:B------:R-:W-:Y:S01]  /*3100*/  IMAD R11, R18, R23, RZ ;  /* 0x00000017120b7224 */ /* 0x000fe200078e02ff */
[----:B------:R-:W-:-:S02]  /*3110*/  ISETP.LT.OR P2, PT, R0, 0x9, !P2 ;  /* 0x000000090000780c */ /* 0x000fc40005741670 */
[----:B------:R-:W-:Y:S01]  /*3120*/  IADD3.X R9, R9, R115, R14, P0, P3 ;  /* 0x0000007309097210 */ /* 0x000fe200007e640e */
[----:B------:R-:W-:Y:S01]  /*3130*/  @!P4 IMAD R13, R88, R22, R11 ;  /* 0x00000016580dc224 */ /* 0x000fe200078e020b */
[C---:B------:R-:W-:Y:S02]  /*3140*/  ISETP.GE.AND P3, PT, R10.reuse, 0x9, PT ;  /* 0x000000090a00780c */ /* 0x040fe40003f66270 */
[----:B------:R-:W-:Y:S02]  /*3150*/  ISETP.GE.AND P0, PT, R10, 0xa, PT ;  /* 0x0000000a0a00780c */ /* 0x000fe40003f06270 */
[----:B------:R1:W-:Y:S01]  /*3160*/  @!P4 STG.E.U8 desc[UR50][R4.64], R13 ;  /* 0x0000000d0400c986 */ /* 0x0003e2000c101132 */
[C---:B------:R-:W-:Y:S02]  /*3170*/  ISETP.LT.OR P5, PT, R0.reuse, 0x1, !P3 ;  /* 0x000000010000780c */ /* 0x040fe40005fa1670 */
[C---:B------:R-:W-:Y:S02]  /*3180*/  ISETP.LT.OR P1, PT, R0.reuse, 0x9, !P1 ;  /* 0x000000090000780c */ /* 0x040fe40004f21670 */
[----:B------:R-:W-:-:S02]  /*3190*/  ISETP.LT.OR P4, PT, R0, 0x1, !P0 ;  /* 0x000000010000780c */ /* 0x000fc40004781670 */
[----:B------:R-:W-:Y:S01]  /*31a0*/  ISETP.LT.OR P3, PT, R0, 0x9, !P3 ;  /* 0x000000090000780c */ /* 0x000fe20005f61670 */
[----:B------:R-:W-:-:S12]  /*31b0*/  @P6 BRA `(.L_x_37) ;  /* 0x00000000000c6947 */ /* 0x000fd80003800000 */
[----:B------:R-:W2:Y:S02]  /*31c0*/  LDG.E.U8 R112, desc[UR50][R2.64+0x1] ;  /* 0x0000013202707981 */ /* 0x000ea4000c1e1100 */
[----:B--2---:R-:W-:-:S05]  /*31d0*/  PRMT R12, R112, 0x8880, RZ ;  /* 0x00008880700c7816 */ /* 0x004fca00000000ff */
[----:B------:R-:W-:-:S07]  /*31e0*/  IMAD R11, R12, R23, RZ ;  /* 0x000000170c0b7224 */ /* 0x000fce00078e02ff */
.L_x_37:
[----:B------:R-:W-:Y:S05]  /*31f0*/  BSYNC B1 ;  /* 0x0000000000017941 */ /* 0x000fea0003800000 */
.L_x_36:
[----:B------:R-:W-:Y:S01]  /*3200*/  @!P6 IMAD R89, R89, R22, R11 ;  /* 0x000000165959e224 */ /* 0x000fe200078e020b */
[----:B------:R-:W-:Y:S04]  /*3210*/  BSSY B1, `(.L_x_38) ;  /* 0x0000006000017945 */ /* 0x000fe80003800000 */
[----:B------:R2:W-:Y:S01]  /*3220*/  @!P6 STG.E.U8 desc[UR50][R4.64+0x1], R89 ;  /* 0x000001590400e986 */ /* 0x0005e2000c101132 */
[----:B------:R-:W-:Y:S05]  /*3230*/  @P2 BRA `(.L_x_39) ;  /* 0x00000000000c2947 */ /* 0x000fea0003800000 */
[----:B------:R-:W3:Y:S02]  /*3240*/  LDG.E.U8 R112, desc[UR50][R8.64] ;  /* 0x0000003208707981 */ /* 0x000ee4000c1e1100 */
[----:B---3--:R-:W-:-:S05]  /*3250*/  PRMT R12, R112, 0x8880, RZ ;  /* 0x00008880700c7816 */ /* 0x008fca00000000ff */
[----:B------:R-:W-:-:S07]  /*3260*/  IMAD R11, R12, R23, RZ ;  /* 0x000000170c0b7224 */ /* 0x000fce00078e02ff */
.L_x_39:
[----:B------:R-:W-:Y:S05]  /*3270*/  BSYNC B1 ;  /* 0x0000000000017941 */ /* 0x000fea0003800000 */
.L_x_38:
[----:B-1----:R-:W-:Y:S01]  /*3280*/  @!P2 IMAD R13, R90, R22, R11 ;  /* 0x000000165a0da224 */ /* 0x002fe200078e020b */
[----:B------:R-:W-:Y:S04]  /*3290*/  BSSY B1, `(.L_x_40) ;  /* 0x0000006000017945 */ /* 0x000fe80003800000 */
[----:B------:R1:W-:Y:S01]  /*32a0*/  @!P2 STG.E.U8 desc[UR50][R6.64], R13 ;  /* 0x0000000d0600a986 */ /* 0x0003e2000c101132 */
[----:B------:R-:W-:Y:S05]  /*32b0*/  @P1 BRA `(.L_x_41) ;  /* 0x00000000000c1947 */ /* 0x000fea0003800000 */
[----:B------:R-:W3:Y:S02]  /*32c0*/  LDG.E.U8 R112, desc[UR50][R8.64+0x1] ;  /* 0x0000013208707981 */ /* 0x000ee4000c1e1100 */
[----:B---3--:R-:W-:-:S05]  /*32d0*/  PRMT R12, R112, 0x8880, RZ ;  /* 0x00008880700c7816 */ /* 0x008fca00000000ff */
[----:B------:R-:W-:-:S07]  /*32e0*/  IMAD R11, R12, R23, RZ ;  /* 0x000000170c0b7224 */ /* 0x000fce00078e02ff */
.L_x_41:
[----:B------:R-:W-:Y:S05]  /*32f0*/  BSYNC B1 ;  /* 0x0000000000017941 */ /* 0x000fea0003800000 */
.L_x_40:
[----:B------:R-:W-:Y:S01]  /*3300*/  @!P1 IMAD R91, R91, R22, R11 ;  /* 0x000000165b5b9224 */ /* 0x000fe200078e020b */
[----:B------:R-:W-:Y:S04]  /*3310*/  BSSY B1, `(.L_x_42) ;  /* 0x0000006000017945 */ /* 0x000fe80003800000 */
[----:B------:R3:W-:Y:S01]  /*3320*/  @!P1 STG.E.U8 desc[UR50][R6.64+0x1], R91 ;  /* 0x0000015b06009986 */ /* 0x0007e2000c101132 */
[----:B------:R-:W-:Y:S05]  /*3330*/  @P5 BRA `(.L_x_43) ;  /* 0x00000000000c5947 */ /* 0x000fea0003800000 */
[----:B------:R-:W4:Y:S02]  /*3340*/  LDG.E.U8 R112, desc[UR50][R2.64+0x8] ;  /* 0x0000083202707981 */ /* 0x000f24000c1e1100 */
[----:B----4-:R-:W-:-:S05]  /*3350*/  PRMT R12, R112, 0x8880, RZ ;  /* 0x00008880700c7816 */ /* 0x010fca00000000ff */
[----:B------:R-:W-:-:S07]  /*3360*/  IMAD R11, R12, R23, RZ ;  /* 0x000000170c0b7224 */ /* 0x000fce00078e02ff */
.L_x_43:
[----:B------:R-:W-:Y:S05]  /*3370*/  BSYNC B1 ;  /* 0x0000000000017941 */ /* 0x000fea0003800000 */
.L_x_42:
[----:B-1----:R-:W-:Y:S01]  /*3380*/  @!P5 IMAD R13, R92, R22, R11 ;  /* 0x000000165c0dd224 */ /* 0x002fe200078e020b */
[----:B------:R-:W-:Y:S04]  /*3390*/  BSSY B1, `(.L_x_44) ;  /* 0x0000006000017945 */ /* 0x000fe80003800000 */
[----:B------:R1:W-:Y:S01]  /*33a0*/  @!P5 STG.E.U8 desc[UR50][R4.64+0x8], R13 ;  /* 0x0000080d0400d986 */ /* 0x0003e2000c101132 */
[----:B------:R-:W-:Y:S05]  /*33b0*/  @P4 BRA `(.L_x_45) ;  /* 0x00000000000c4947 */ /* 0x000fea0003800000 */
[----:B------:R-:W4:Y:S02]  /*33c0*/  LDG.E.U8 R112, desc[UR50][R2.64+0x9] ;  /* 0x0000093202707981 */ /* 0x000f24000c1e1100 */
[----:B----4-:R-:W-:-:S05]  /*33d0*/  PRMT R12, R112, 0x8880, RZ ;  /* 0x00008880700c7816 */ /* 0x010fca00000000ff */
[----:B------:R-:W-:-:S07]  /*33e0*/  IMAD R11, R12, R23, RZ ;  /* 0x000000170c0b7224 */ /* 0x000fce00078e02ff */
.L_x_45:
[----:B------:R-:W-:Y:S05]  /*33f0*/  BSYNC B1 ;  /* 0x0000000000017941 */ /* 0x000fea0003800000 */
.L_x_44:
[----:B------:R-:W-:Y:S01]  /*3400*/  @!P4 IMAD R93, R93, R22, R11 ;  /* 0x000000165d5dc224 */ /* 0x000fe200078e020b */
[----:B------:R-:W-:Y:S04]  /*3410*/  BSSY B1, `(.L_x_46) ;  /* 0x0000006000017945 */ /* 0x000fe80003800000 */
[----:B------:R4:W-:Y:S01]  /*3420*/  @!P4 STG.E.U8 desc[UR50][R4.64+0x9], R93 ;  /* 0x0000095d0400c986 */ /* 0x0009e2000c101132 */
[----:B------:R-:W-:Y:S05]  /*3430*/  @P3 BRA `(.L_x_47) ;  /* 0x00000000000c3947 */ /* 0x000fea0003800000 */
[----:B------:R-:W5:Y:S02]  /*3440*/  LDG.E.U8 R112, desc[UR50][R8.64+0x8] ;  /* 0x0000083208707981 */ /* 0x000f64000c1e1100 */
[----:B-----5:R-:W-:-:S05]  /*3450*/  PRMT R12, R112, 0x8880, RZ ;  /* 0x00008880700c7816 */ /* 0x020fca00000000ff */
[----:B------:R-:W-:-:S07]  /*3460*/  IMAD R11, R12, R23, RZ ;  /* 0x000000170c0b7224 */ /* 0x000fce00078e02ff */
.L_x_47:
[----:B------:R-:W-:Y:S05]  /*3470*/  BSYNC B1 ;  /* 0x0000000000017941 */ /* 0x000fea0003800000 */
.L_x_46:
[----:B------:R-:W-:Y:S01]  /*3480*/  ISETP.LT.OR P0, PT, R0, 0x9, !P0 ;  /* 0x000000090000780c */ /* 0x000fe20004701670 */
[----:B-1----:R-:W-:Y:S01]  /*3490*/  @!P3 IMAD R13, R94, R22, R11 ;  /* 0x000000165e0db224 */ /* 0x002fe200078e020b */
[C---:B------:R-:W-:Y:S01]  /*34a0*/  ISETP.GE.AND P2, PT, R10.reuse, 0x11, PT ;  /* 0x000000110a00780c */ /* 0x040fe20003f46270 */
[----:B------:R-:W-:Y:S01]  /*34b0*/  BSSY B1, `(.L_x_48) ;  /* 0x000000d000017945 */ /* 0x000fe20003800000 */
[C---:B------:R-:W-:Y:S02]  /*34c0*/  ISETP.GE.AND P1, PT, R10.reuse, 0x12, PT ;  /* 0x000000120a00780c */ /* 0x040fe40003f26270 */
[----:B------:R1:W-:Y:S01]  /*34d0*/  @!P3 STG.E.U8 desc[UR50][R6.64+0x8], R13 ;  /* 0x0000080d0600b986 */ /* 0x0003e2000c101132 */
[----:B------:R-:W-:Y:S02]  /*34e0*/  ISETP.GE.AND P3, PT, R10, 0x19, PT ;  /* 0x000000190a00780c */ /* 0x000fe40003f66270 */
[C---:B------:R-:W-:Y:S02]  /*34f0*/  ISETP.LT.OR P5, PT, R0.reuse, 0x1, !P2 ;  /* 0x000000010000780c */ /* 0x040fe400057a1670 */
[----:B------:R-:W-:-:S02]  /*3500*/  ISETP.LT.OR P4, PT, R0, 0x1, !P1 ;  /* 0x000000010000780c */ /* 0x000fc40004f81670 */
[C---:B------:R-:W-:Y:S02]  /*3510*/  ISETP.LT.OR P2, PT, R0.reuse, 0x9, !P2 ;  /* 0x000000090000780c */ /* 0x040fe40005741670 */
[C---:B------:R-:W-:Y:S02]  /*3520*/  ISETP.LT.OR P1, PT, R0.reuse, 0x9, !P1 ;  /* 0x000000090000780c */ /* 0x040fe40004f21670 */
[----:B------:R-:W-:Y:S01]  /*3530*/  ISETP.LT.OR P6, PT, R0, 0x1, !P3 ;  /* 0x000000010000780c */ /* 0x000fe20005fc1670 */
[----:B-1----:R-:W-:-:S12]  /*3540*/  @P0 BRA `(.L_x_49) ;  /* 0x00000000000c0947 */ /* 0x002fd80003800000 */
[----:B------:R-:W5:Y:S02]  /*3550*/  LDG.E.U8 R112, desc[UR50][R8.64+0x9] ;  /* 0x0000093208707981 */ /* 0x000f64000c1e1100 */
[----:B-----5:R-:W-:-:S05]  /*3560*/  PRMT R12, R112, 0x8880, RZ ;  /* 0x00008880700c7816 */ /* 0x020fca00000000ff */
[----:B------:R-:W-:-:S07]  /*3570*/  IMAD R11, R12, R23, RZ ;  /* 0x000000170c0b7224 */ /* 0x000fce00078e02ff */
.L_x_49:
[----:B------:R-:W-:Y:S05]  /*3580*/  BSYNC B1 ;  /* 0x0000000000017941 */ /* 0x000fea0003800000 */
.L_x_48:
[----:B------:R-:W-:Y:S01]  /*3590*/  @!P0 IMAD R95, R95, R22, R11 ;  /* 0x000000165f5f8224 */ /* 0x000fe200078e020b */
[----:B------:R-:W-:Y:S04]  /*35a0*/  BSSY B1, `(.L_x_50) ;  /* 0x0000006000017945 */ /* 0x000fe80003800000 */
[----:B------:R1:W-:Y:S01]  /*35b0*/  @!P0 STG.E.U8 desc[UR50][R6.64+0x9], R95 ;  /* 0x0000095f06008986 */ /* 0x0003e2000c101132 */
[----:B------:R-:W-:Y:S05]  /*35c0*/  @P5 BRA `(.L_x_51) ;  /* 0x00000000000c5947 */ /* 0x000fea0003800000 */
[----:B------:R-:W5:Y:S02]  /*35d0*/  LDG.E.U8 R112, desc[UR50][R2.64+0x10] ;  /* 0x0000103202707981 */ /* 0x000f64000c1e1100 */
[----:B-----5:R-:W-:-:S05]  /*35e0*/  PRMT R12, R112, 0x8880, RZ ;  /* 0x00008880700c7816 */ /* 0x020fca00000000ff */
[----:B------:R-:W-:-:S07]  /*35f0*/  IMAD R11, R12, R23, RZ ;  /* 0x000000170c0b7224 */ /* 0x000fce00078e02ff */
.L_x_51:
[----:B------:R-:W-:Y:S05]  /*3600*/  BSYNC B1 ;  /* 0x0000000000017941 */ /* 0x000fea0003800000 */
.L_x_50:
[----:B------:R-:W-:Y:S01]  /*3610*/  @!P5 IMAD R13, R96, R22, R11 ;  /* 0x00000016600dd224 */ /* 0x000fe200078e020b */
[----:B------:R-:W-:Y:S04]  /*3620*/  BSSY B1, `(.L_x_52) ;  /* 0x0000006000017945 */ /* 0x000fe80003800000 */
[----:B------:R0:W-:Y:S01]  /*3630*/  @!P5 STG.E.U8 desc[UR50][R4.64+0x10], R13 ;  /* 0x0000100d0400d986 */ /* 0x0001e2000c101132 */
[----:B------:R-:W-:Y:S05]  /*3640*/  @P4 BRA `(.L_x_53) ;  /* 0x00000000000c4947 */ /* 0x000fea0003800000 */
[----:B------:R-:W5:Y:S02]  /*3650*/  LDG.E.U8 R112, desc[UR50][R2.64+0x11] ;  /* 0x0000113202707981 */ /* 0x000f64000c1e1100 */
[----:B-----5:R-:W-:-:S05]  /*3660*/  PRMT R12, R112, 0x8880, RZ ;  /* 0x00008880700c7816 */ /* 0x020fca00000000ff */
[----:B------:R-:W-:-:S07]  /*3670*/  IMAD R11, R12, R23, RZ ;  /* 0x000000170c0b7224 */ /* 0x000fce00078e02ff */
.L_x_53:
[----:B------:R-:W-:Y:S05]  /*3680*/  BSYNC B1 ;  /* 0x0000000000017941 */ /* 0x000fea0003800000 */
.L_x_52:
[----:B------:R-:W-:Y:S01]  /*3690*/  @!P4 IMAD R97, R97, R22, R11 ;  /* 0x000000166161c224 */ /* 0x000fe200078e020b */
[----:B------:R-:W-:Y:S04]  /*36a0*/  BSSY B1, `(.L_x_54) ;  /* 0x0000006000017945 */ /* 0x000fe80003800000 */
[----:B------:R0:W-:Y:S01]  /*36b0*/  @!P4 STG.E.U8 desc[UR50][R4.64+0x11], R97 ;  /* 0x000011610400c986 */ /* 0x0001e2000c101132 */
[----:B------:R-:W-:Y:S05]  /*36c0*/  @P2 BRA `(.L_x_55) ;  /* 0x00000000000c2947 */ /* 0x000fea0003800000 */
[----:B------:R-:W5:Y:S02]  /*36d0*/  LDG.E.U8 R112, desc[UR50][R8.64+0x10] ;  /* 0x0000103208707981 */ /* 0x000f64000c1e1100 */
[----:B-----5:R-:W-:-:S05]  /*36e0*/  PRMT R12, R112, 0x8880, RZ ;  /* 0x00008880700c7816 */ /* 0x020fca00000000ff */
[----:B------:R-:W-:-:S07]  /*36f0*/  IMAD R11, R12, R23, RZ ;  /* 0x000000170c0b7224 */ /* 0x000fce00078e02ff */
.L_x_55:
[----:B------:R-:W-:Y:S05]  /*3700*/  BSYNC B1 ;  /* 0x0000000000017941 */ /* 0x000fea0003800000 */
.L_x_54:
[----:B0-----:R-:W-:Y:S01]  /*3710*/  @!P2 IMAD R13, R98, R22, R11 ;  /* 0x00000016620da224 */ /* 0x001fe200078e020b */
[----:B------:R-:W-:Y:S04]  /*3720*/  BSSY B1, `(.L_x_56) ;  /* 0x0000006000017945 */ /* 0x000fe80003800000 */
[----:B------:R0:W-:Y:S01]  /*3730*/  @!P2 STG.E.U8 desc[UR50][R6.64+0x10], R13 ;  /* 0x0000100d0600a986 */ /* 0x0001e2000c101132 */
[----:B------:R-:W-:Y:S05]  /*3740*/  @P1 BRA `(.L_x_57) ;  /* 0x00000000000c1947 */ /* 0x000fea0003800000 */
[----:B------:R-:W5:Y:S02]  /*3750*/  LDG.E.U8 R112, desc[UR50][R8.64+0x11] ;  /* 0x0000113208707981 */ /* 0x000f64000c1e1100 */
[----:B-----5:R-:W-:-:S05]  /*3760*/  PRMT R12, R112, 0x8880, RZ ;  /* 0x00008880700c7816 */ /* 0x020fca00000000ff */
[----:B------:R-:W-:-:S07]  /*3770*/  IMAD R11, R12, R23, RZ ;  /* 0x000000170c0b7224 */ /* 0x000fce00078e02ff */
.L_x_57:
[----:B------:R-:W-:Y:S05]  /*3780*/  BSYNC B1 ;  /* 0x0000000000017941 */ /* 0x000fea0003800000 */
.L_x_56:
[----:B------:R-:W-:Y:S01]  /*3790*/  @!P1 IMAD R99, R99, R22, R11 ;  /* 0x0000001663639224 */ /* 0x000fe200078e020b */
[----:B------:R-:W-:Y:S04]  /*37a0*/  BSSY B1, `(.L_x_58) ;  /* 0x0000006000017945 */ /* 0x000fe80003800000 */
[----:B------:R0:W-:Y:S01]  /*37b0*/  @!P1 STG.E.U8 desc[UR50][R6.64+0x11], R99 ;  /* 0x0000116306009986 */ /* 0x0001e2000c101132 */
[----:B------:R-:W-:Y:S05]  /*37c0*/  @P6 BRA `(.L_x_59) ;  /* 0x00000000000c6947 */ /* 0x000fea0003800000 */
[----:B------:R-:W5:Y:S02]  /*37d0*/  LDG.E.U8 R112, desc[UR50][R2.64+0x18] ;  /* 0x0000183202707981 */ /* 0x000f64000c1e1100 */
[----:B-----5:R-:W-:-:S05]  /*37e0*/  PRMT R12, R112, 0x8880, RZ ;  /* 0x00008880700c7816 */ /* 0x020fca00000000ff */
[----:B------:R-:W-:-:S07]  /*37f0*/  IMAD R11, R12, R23, RZ ;  /* 0x000000170c0b7224 */ /* 0x000fce00078e02ff */
.L_x_59:
[----:B------:R-:W-:Y:S05]  /*3800*/  BSYNC B1 ;  /* 0x0000000000017941 */ /* 0x000fea0003800000 */
.L_x_58:
[----:B------:R-:W-:Y:S01]  /*3810*/  ISETP.GE.AND P2, PT, R10, 0x1a, PT ;  /* 0x0000001a0a00780c */ /* 0x000fe20003f46270 */
[----:B0-----:R-:W-:Y:S01]  /*3820*/  @!P6 IMAD R13, R100, R22, R11 ;  /* 0x00000016640de224 */ /* 0x001fe200078e020b */
[----:B------:R-:W-:Y:S01]  /*3830*/  ISETP.GE.AND P1, PT, R10, 0x21, PT ;  /* 0x000000210a00780c */ /* 0x000fe20003f26270 */
[----:B------:R-:W-:Y:S01]  /*3840*/  BSSY B1, `(.L_x_60) ;  /* 0x000000d000017945 */ /* 0x000fe20003800000 */
[----:B------:R-:W-:Y:S02]  /*3850*/  ISETP.LT.OR P4, PT, R0, 0x1, !P2 ;  /* 0x000000010000780c */ /* 0x000fe40005781670 */
[----:B------:R-:W-:Y:S01]  /*3860*/  ISETP.GE.AND P0, PT, R10, 0x22, PT ;  /* 0x000000220a00780c */ /* 0x000fe20003f06270 */
[----:B------:R0:W-:Y:S01]  /*3870*/  @!P6 STG.E.U8 desc[UR50][R4.64+0x18], R13 ;  /* 0x0000180d0400e986 */ /* 0x0001e2000c101132 */
[C---:B------:R-:W-:Y:S02]  /*3880*/  ISETP.LT.OR P6, PT, R0.reuse, 0x1, !P1 ;  /* 0x000000010000780c */ /* 0x040fe40004fc1670 */
[----:B------:R-:W-:-:S02]  /*3890*/  ISETP.LT.OR P3, PT, R0, 0x9, !P3 ;  /* 0x000000090000780c */ /* 0x000fc40005f61670 */
[C---:B------:R-:W-:Y:S02]  /*38a0*/  ISETP.LT.OR P2, PT, R0.reuse, 0x9, !P2 ;  /* 0x000000090000780c */ /* 0x040fe40005741670 */
[C---:B------:R-:W-:Y:S02]  /*38b0*/  ISETP.LT.OR P5, PT, R0.reuse, 0x1, !P0 ;  /* 0x000000010000780c */ /* 0x040fe400047a1670 */
[----:B------:R-:W-:Y:S01]  /*38c0*/  ISETP.LT.OR P1, PT, R0, 0x9, !P1 ;  /* 0x000000090000780c */ /* 0x000fe20004f21670 */
[----:B------:R-:W-:-:S12]  /*38d0*/  @P4 BRA `(.L_x_61) ;  /* 0x00000000000c4947 */ /* 0x000fd80003800000 */
[----:B------:R-:W5:Y:S02]  /*38e0*/  LDG.E.U8 R112, desc[UR50][R2.64+0x19] ;  /* 0x0000193202707981 */ /* 0x000f64000c1e1100 */
[----:B-----5:R-:W-:-:S05]  /*38f0*/  PRMT R12, R112, 0x8880, RZ ;  /* 0x00008880700c7816 */ /* 0x020fca00000000ff */
[----:B------:R-:W-:-:S07]  /*3900*/  IMAD R11, R12, R23, RZ ;  /* 0x000000170c0b7224 */ /* 0x000fce00078e02ff */
.L_x_61:
[----:B------:R-:W-:Y:S05]  /*3910*/  BSYNC B1 ;  /* 0x0000000000017941 */ /* 0x000fea0003800000 */
.L_x_60:
[----:B------:R-:W-:Y:S01]  /*3920*/  @!P4 IMAD R101, R101, R22, R11 ;  /* 0x000000166565c224 */ /* 0x000fe200078e020b */
[----:B------:R-:W-:Y:S04]  /*3930*/  BSSY B1, `(.L_x_62) ;  /* 0x0000006000017945 */ /* 0x000fe80003800000 */
[----:B------:R0:W-:Y:S01]  /*3940*/  @!P4 STG.E.U8 desc[UR50][R4.64+0x19], R101 ;  /* 0x000019650400c986 */ /* 0x0001e2000c101132 */
[----:B------:R-:W-:Y:S05]  /*3950*/  @P3 BRA `(.L_x_63) ;  /* 0x00000000000c3947 */ /* 0x000fea0003800000 */
[----:B------:R-:W5:Y:S02]  /*3960*/  LDG.E.U8 R112, desc[UR50][R8.64+0x18] ;  /* 0x0000183208707981 */ /* 0x000f64000c1e1100 */
[----:B-----5:R-:W-:-:S05]  /*3970*/  PRMT R12, R112, 0x8880, RZ ;  /* 0x00008880700c7816 */ /* 0x020fca00000000ff */
[----:B------:R-:W-:-:S07]  /*3980*/  IMAD R11, R12, R23, RZ ;  /* 0x000000170c0b7224 */ /* 0x000fce00078e02ff */
.L_x_63:
[----:B------:R-:W-:Y:S05]  /*3990*/  BSYNC B1 ;  /* 0x0000000000017941 */ /* 0x000fea0003800000 */
.L_x_62:
[----:B0-----:R-:W-:Y:S01]  /*39a0*/  @!P3 IMAD R13, R102, R22, R11 ;  /* 0x00000016660db224 */ /* 0x001fe200078e020b */
[----:B------:R-:W-:Y:S04]  /*39b0*/  BSSY B1, `(.L_x_64) ;  /* 0x0000006000017945 */ /* 0x000fe80003800000 */
[----:B------:R0:W-:Y:S01]  /*39c0*/  @!P3 STG.E.U8 desc[UR50][R6.64+0x18], R13 ;  /* 0x0000180d0600b986 */ /* 0x0001e2000c101132 */
[----:B------:R-:W-:Y:S05]  /*39d0*/  @P2 BRA `(.L_x_65) ;  /* 0x00000000000c2947 */ /* 0x000fea0003800000 */
[----:B------:R-:W5:Y:S02]  /*39e0*/  LDG.E.U8 R112, desc[UR50][R8.64+0x19] ;  /* 0x0000193208707981 */ /* 0x000f64000c1e1100 */
[----:B-----5:R-:W-:-:S05]  /*39f0*/  PRMT R12, R112, 0x8880, RZ ;  /* 0x00008880700c7816 */ /* 0x020fca00000000ff */
[----:B------:R-:W-:-:S07]  /*3a00*/  IMAD R11, R12, R23, RZ ;  /* 0x000000170c0b7224 */ /* 0x000fce00078e02ff */
.L_x_65:
[----:B------:R-:W-:Y:S05]  /*3a10*/  BSYNC B1 ;  /* 0x0000000000017941 */ /* 0x000fea0003800000 */
.L_x_64:
[----:B------:R-:W-:Y:S01]  /*3a20*/  @!P2 IMAD R103, R103, R22, R11 ;  /* 0x000000166767a224 */ /* 0x000fe200078e020b */
[----:B------:R-:W-:Y:S04]  /*3a30*/  BSSY B1, `(.L_x_66) ;  /* 0x0000006000017945 */ /* 0x000fe80003800000 */
[----:B------:R0:W-:Y:S01]  /*3a40*/  @!P2 STG.E.U8 desc[UR50][R6.64+0x19], R103 ;  /* 0x000019670600a986 */ /* 0x0001e2000c101132 */
[----:B------:R-:W-:Y:S05]  /*3a50*/  @P6 BRA `(.L_x_67) ;  /* 0x00000000000c6947 */ /* 0x000fea0003800000 */
[----:B------:R-:W5:Y:S02]  /*3a60*/  LDG.E.U8 R112, desc[UR50][R2.64+0x20] ;  /* 0x0000203202707981 */ /* 0x000f64000c1e1100 */
[----:B-----5:R-:W-:-:S05]  /*3a70*/  PRMT R12, R112, 0x8880, RZ ;  /* 0x00008880700c7816 */ /* 0x020fca00000000ff */
[----:B------:R-:W-:-:S07]  /*3a80*/  IMAD R11, R12, R23, RZ ;  /* 0x000000170c0b7224 */ /* 0x000fce00078e02ff */
.L_x_67:
[----:B------:R-:W-:Y:S05]  /*3a90*/  BSYNC B1 ;  /* 0x0000000000017941 */ /* 0x000fea0003800000 */
.L_x_66:
[----:B0-----:R-:W-:Y:S01]  /*3aa0*/  @!P6 IMAD R13, R72, R22, R11 ;  /* 0x00000016480de224 */ /* 0x001fe200078e020b */
[----:B------:R-:W-:Y:S04]  /*3ab0*/  BSSY B1, `(.L_x_68) ;  /* 0x0000006000017945 */ /* 0x000fe80003800000 */
[----:B------:R0:W-:Y:S01]  /*3ac0*/  @!P6 STG.E.U8 desc[UR50][R4.64+0x20], R13 ;  /* 0x0000200d0400e986 */ /* 0x0001e2000c101132 */
[----:B------:R-:W-:Y:S05]  /*3ad0*/  @P5 BRA `(.L_x_69) ;  /* 0x00000000000c5947 */ /* 0x000fea0003800000 */
[----:B------:R-:W5:Y:S02]  /*3ae0*/  LDG.E.U8 R112, desc[UR50][R2.64+0x21] ;  /* 0x0000213202707981 */ /* 0x000f64000c1e1100 */
[----:B-----5:R-:W-:-:S05]  /*3af0*/  PRMT R12, R112, 0x8880, RZ ;  /* 0x00008880700c7816 */ /* 0x020fca00000000ff */
[----:B------:R-:W-:-:S07]  /*3b00*/  IMAD R11, R12, R23, RZ ;  /* 0x000000170c0b7224 */ /* 0x000fce00078e02ff */
.L_x_69:
[----:B------:R-:W-:Y:S05]  /*3b10*/  BSYNC B1 ;  /* 0x0000000000017941 */ /* 0x000fea0003800000 */
.L_x_68:
[----:B------:R-:W-:Y:S01]  /*3b20*/  @!P5 IMAD R73, R73, R22, R11 ;  /* 0x000000164949d224 */ /* 0x000fe200078e020b */
[----:B------:R-:W-:Y:S04]  /*3b30*/  BSSY B1, `(.L_x_70) ;  /* 0x0000006000017945 */ /* 0x000fe80003800000 */
[----:B------:R0:W-:Y:S01]  /*3b40*/  @!P5 STG.E.U8 desc[UR50][R4.64+0x21], R73 ;  /* 0x000021490400d986 */ /* 0x0001e2000c101132 */
[----:B------:R-:W-:Y:S05]  /*3b50*/  @P1 BRA `(.L_x_71) ;  /* 0x00000000000c1947 */ /* 0x000fea0003800000 */
[----:B------:R-:W5:Y:S02]  /*3b60*/  LDG.E.U8 R112, desc[UR50][R8.64+0x20] ;  /* 0x0000203208707981 */ /* 0x000f64000c1e1100 */
[----:B-----5:R-:W-:-:S05]  /*3b70*/  PRMT R12, R112, 0x8880, RZ ;  /* 0x00008880700c7816 */ /* 0x020fca00000000ff */
[----:B------:R-:W-:-:S07]  /*3b80*/  IMAD R11, R12, R23, RZ ;  /* 0x000000170c0b7224 */ /* 0x000fce00078e02ff */
.L_x_71:
[----:B------:R-:W-:Y:S05]  /*3b90*/  BSYNC B1 ;  /* 0x0000000000017941 */ /* 0x000fea0003800000 */
.L_x_70:
[----:B------:R-:W-:Y:S01]  /*3ba0*/  ISETP.LT.OR P0, PT, R0, 0x9, !P0 ;  /* 0x000000090000780c */ /* 0x000fe20004701670 */
[----:B0-----:R-:W-:Y:S01]  /*3bb0*/  @!P1 IMAD R13, R74, R22, R11 ;  /* 0x000000164a0d9224 */ /* 0x001fe200078e020b */
[C---:B------:R-:W-:Y:S01]  /*3bc0*/  ISETP.GE.AND P4, PT, R10.reuse, 0x29, PT ;  /* 0x000000290a00780c */ /* 0x040fe20003f86270 */
[----:B------:R-:W-:Y:S01]  /*3bd0*/  BSSY B1, `(.L_x_72) ;  /* 0x000000d000017945 */ /* 0x000fe20003800000 */
[C---:B------:R-:W-:Y:S02]  /*3be0*/  ISETP.GE.AND P2, PT, R10.reuse, 0x2a, PT ;  /* 0x0000002a0a00780c */ /* 0x040fe40003f46270 */
        /* <DEDUP_REMOVED lines=11> */
.L_x_73:
[----:B------:R-:W-:Y:S05]  /*3ca0*/  BSYNC B1 ;  /* 0x0000000000017941 */ /* 0x000fea0003800000 */
.L_x_72:
[----:B------:R-:W-:Y:S01]  /*3cb0*/  @!P0 IMAD R75, R75, R22, R11 ;  /* 0x000000164b4b8224 */ /* 0x000fe200078e020b */
[----:B------:R-:W-:Y:S04]  /*3cc0*/  BSSY B1, `(.L_x_74) ;  /* 0x0000006000017945 */ /* 0x000fe80003800000 */
[----:B------:R0:W-:Y:S01]  /*3cd0*/  @!P0 STG.E.U8 desc[UR50][R6.64+0x21], R75 ;  /* 0x0000214b06008986 */ /* 0x0001e2000c101132 */
[----:B------:R-:W-:Y:S05]  /*3ce0*/  @P5 BRA `(.L_x_75) ;  /* 0x00000000000c5947 */ /* 0x000fea0003800000 */
[----:B------:R-:W5:Y:S02]  /*3cf0*/  LDG.E.U8 R112, desc[UR50][R2.64+0x28] ;  /* 0x0000283202707981 */ /* 0x000f64000c1e1100 */
[----:B-----5:R-:W-:-:S05]  /*3d00*/  PRMT R12, R112, 0x8880, RZ ;  /* 0x00008880700c7816 */ /* 0x020fca00000000ff */
[----:B------:R-:W-:-:S07]  /*3d10*/  IMAD R11, R12, R23, RZ ;  /* 0x000000170c0b7224 */ /* 0x000fce00078e02ff */
.L_x_75:
[----:B------:R-:W-:Y:S05]  /*3d20*/  BSYNC B1 ;  /* 0x0000000000017941 */ /* 0x000fea0003800000 */
.L_x_74:
[----:B0-----:R-:W-:Y:S01]  /*3d30*/  @!P5 IMAD R13, R76, R22, R11 ;  /* 0x000000164c0dd224 */ /* 0x001fe200078e020b */
[----:B------:R-:W-:Y:S04]  /*3d40*/  BSSY B1, `(.L_x_76) ;  /* 0x0000006000017945 */ /* 0x000fe80003800000 */
[----:B------:R0:W-:Y:S01]  /*3d50*/  @!P5 STG.E.U8 desc[UR50][R4.64+0x28], R13 ;  /* 0x0000280d0400d986 */ /* 0x0001e2000c101132 */
[----:B------:R-:W-:Y:S05]  /*3d60*/  @P1 BRA `(.L_x_77) ;  /* 0x00000000000c1947 */ /* 0x000fea0003800000 */
[----:B------:R-:W5:Y:S02]  /*3d70*/  LDG.E.U8 R112, desc[UR50][R2.64+0x29] ;  /* 0x0000293202707981 */ /* 0x000f64000c1e1100 */
[----:B-----5:R-:W-:-:S05]  /*3d80*/  PRMT R12, R112, 0x8880, RZ ;  /* 0x00008880700c7816 */ /* 0x020fca00000000ff */
[----:B------:R-:W-:-:S07]  /*3d90*/  IMAD R11, R12, R23, RZ ;  /* 0x000000170c0b7224 */ /* 0x000fce00078e02ff */
.L_x_77:
[----:B------:R-:W-:Y:S05]  /*3da0*/  BSYNC B1 ;  /* 0x0000000000017941 */ /* 0x000fea0003800000 */
.L_x_76:
[----:B------:R-:W-:Y:S01]  /*3db0*/  @!P1 IMAD R77, R77, R22, R11 ;  /* 0x000000164d4d9224 */ /* 0x000fe200078e020b */
[----:B------:R-:W-:Y:S04]  /*3dc0*/  BSSY B1, `(.L_x_78) ;  /* 0x0000006000017945 */ /* 0x000fe80003800000 */
[----:B------:R0:W-:Y:S01]  /*3dd0*/  @!P1 STG.E.U8 desc[UR50][R4.64+0x29], R77 ;  /* 0x0000294d04009986 */ /* 0x0001e2000c101132 */
[----:B------:R-:W-:Y:S05]  /*3de0*/  @P4 BRA `(.L_x_79) ;  /* 0x00000000000c4947 */ /* 0x000fea0003800000 */
[----:B------:R-:W5:Y:S02]  /*3df0*/  LDG.E.U8 R112, desc[UR50][R8.64+0x28] ;  /* 0x0000283208707981 */ /* 0x000f64000c1e1100 */
[----:B-----5:R-:W-:-:S05]  /*3e00*/  PRMT R12, R112, 0x8880, RZ ;  /* 0x00008880700c7816 */ /* 0x020fca00000000ff */
[----:B------:R-:W-:-:S07]  /*3e10*/  IMAD R11, R12, R23, RZ ;  /* 0x000000170c0b7224 */ /* 0x000fce00078e02ff */
.L_x_79:
[----:B------:R-:W-:Y:S05]  /*3e20*/  BSYNC B1 ;  /* 0x0000000000017941 */ /* 0x000fea0003800000 */
.L_x_78:
[----:B0-----:R-:W-:Y:S01]  /*3e30*/  @!P4 IMAD R13, R78, R22, R11 ;  /* 0x000000164e0dc224 */ /* 0x001fe200078e020b */
[----:B------:R-:W-:Y:S04]  /*3e40*/  BSSY B1, `(.L_x_80) ;  /* 0x0000006000017945 */ /* 0x000fe80003800000 */
[----:B------:R0:W-:Y:S01]  /*3e50*/  @!P4 STG.E.U8 desc[UR50][R6.64+0x28], R13 ;  /* 0x0000280d0600c986 */ /* 0x0001e2000c101132 */
[----:B------:R-:W-:Y:S05]  /*3e60*/  @P6 BRA `(.L_x_81) ;  /* 0x00000000000c6947 */ /* 0x000fea0003800000 */
[----:B------:R-:W5:Y:S02]  /*3e70*/  LDG.E.U8 R112, desc[UR50][R8.64+0x29] ;  /* 0x0000293208707981 */ /* 0x000f64000c1e1100 */
[----:B-----5:R-:W-:-:S05]  /*3e80*/  PRMT R12, R112, 0x8880, RZ ;  /* 0x00008880700c7816 */ /* 0x020fca00000000ff */
[----:B------:R-:W-:-:S07]  /*3e90*/  IMAD R11, R12, R23, RZ ;  /* 0x000000170c0b7224 */ /* 0x000fce00078e02ff */
.L_x_81:
[----:B------:R-:W-:Y:S05]  /*3ea0*/  BSYNC B1 ;  /* 0x0000000000017941 */ /* 0x000fea0003800000 */
.L_x_80:
[----:B------:R-:W-:Y:S01]  /*3eb0*/  @!P6 IMAD R79, R79, R22, R11 ;  /* 0x000000164f4fe224 */ /* 0x000fe200078e020b */
[----:B------:R-:W-:Y:S04]  /*3ec0*/  BSSY B1, `(.L_x_82) ;  /* 0x0000006000017945 */ /* 0x000fe80003800000 */
[----:B------:R0:W-:Y:S01]  /*3ed0*/  @!P6 STG.E.U8 desc[UR50][R6.64+0x29], R79 ;  /* 0x0000294f0600e986 */ /* 0x0001e2000c101132 */
[----:B------:R-:W-:Y:S05]  /*3ee0*/  @P2 BRA `(.L_x_83) ;  /* 0x00000000000c2947 */ /* 0x000fea0003800000 */
[----:B------:R-:W5:Y:S02]  /*3ef0*/  LDG.E.U8 R112, desc[UR50][R2.64+0x30] ;  /* 0x0000303202707981 */ /* 0x000f64000c1e1100 */
[----:B-----5:R-:W-:-:S05]  /*3f00*/  PRMT R12, R112, 0x8880, RZ ;  /* 0x00008880700c7816 */ /* 0x020fca00000000ff */
[----:B------:R-:W-:-:S07]  /*3f10*/  IMAD R11, R12, R23, RZ ;  /* 0x000000170c0b7224 */ /* 0x000fce00078e02ff */
.L_x_83:
[----:B------:R-:W-:Y:S05]  /*3f20*/  BSYNC B1 ;  /* 0x0000000000017941 */ /* 0x000fea0003800000 */
.L_x_82:
        /* <DEDUP_REMOVED lines=16> */
.L_x_85:
[----:B------:R-:W-:Y:S05]  /*4030*/  BSYNC B1 ;  /* 0x0000000000017941 */ /* 0x000fea0003800000 */
.L_x_84:
[----:B------:R-:W-:Y:S01]  /*4040*/  @!P4 IMAD R81, R81, R22, R11 ;  /* 0x000000165151c224 */ /* 0x000fe200078e020b */
[----:B------:R-:W-:Y:S04]  /*4050*/  BSSY B1, `(.L_x_86) ;  /* 0x0000006000017945 */ /* 0x000fe80003800000 */
[----:B------:R0:W-:Y:S01]  /*4060*/  @!P4 STG.E.U8 desc[UR50][R4.64+0x31], R81 ;  /* 0x000031510400c986 */ /* 0x0001e2000c101132 */
[----:B------:R-:W-:Y:S05]  /*4070*/  @P3 BRA `(.L_x_87) ;  /* 0x00000000000c3947 */ /* 0x000fea0003800000 */
[----:B------:R-:W5:Y:S02]  /*4080*/  LDG.E.U8 R112, desc[UR50][R8.64+0x30] ;  /* 0x0000303208707981 */ /* 0x000f64000c1e1100 */
[----:B-----5:R-:W-:-:S05]  /*4090*/  PRMT R12, R112, 0x8880, RZ ;  /* 0x00008880700c7816 */ /* 0x020fca00000000ff */
[----:B------:R-:W-:-:S07]  /*40a0*/  IMAD R11, R12, R23, RZ ;  /* 0x000000170c0b7224 */ /* 0x000fce00078e02ff */
.L_x_87:
[----:B------:R-:W-:Y:S05]  /*40b0*/  BSYNC B1 ;  /* 0x0000000000017941 */ /* 0x000fea0003800000 */
.L_x_86:
[----:B0-----:R-:W-:Y:S01]  /*40c0*/  @!P3 IMAD R13, R82, R22, R11 ;  /* 0x00000016520db224 */ /* 0x001fe200078e020b */
[----:B------:R-:W-:Y:S04]  /*40d0*/  BSSY B1, `(.L_x_88) ;  /* 0x0000006000017945 */ /* 0x000fe80003800000 */
[----:B------:R0:W-:Y:S01]  /*40e0*/  @!P3 STG.E.U8 desc[UR50][R6.64+0x30], R13 ;  /* 0x0000300d0600b986 */ /* 0x0001e2000c101132 */
[----:B------:R-:W-:Y:S05]  /*40f0*/  @P2 BRA `(.L_x_89) ;  /* 0x00000000000c2947 */ /* 0x000fea0003800000 */
[----:B------:R-:W5:Y:S02]  /*4100*/  LDG.E.U8 R112, desc[UR50][R8.64+0x31] ;  /* 0x0000313208707981 */ /* 0x000f64000c1e1100 */
[----:B-----5:R-:W-:-:S05]  /*4110*/  PRMT R12, R112, 0x8880, RZ ;  /* 0x00008880700c7816 */ /* 0x020fca00000000ff */
[----:B------:R-:W-:-:S07]  /*4120*/  IMAD R11, R12, R23, RZ ;  /* 0x000000170c0b7224 */ /* 0x000fce00078e02ff */
.L_x_89:
[----:B------:R-:W-:Y:S05]  /*4130*/  BSYNC B1 ;  /* 0x0000000000017941 */ /* 0x000fea0003800000 */
.L_x_88:
[----:B------:R-:W-:Y:S01]  /*4140*/  @!P2 IMAD R83, R83, R22, R11 ;  /* 0x000000165353a224 */ /* 0x000fe200078e020b */
[----:B------:R-:W-:Y:S04]  /*4150*/  BSSY B1, `(.L_x_90) ;  /* 0x0000006000017945 */ /* 0x000fe80003800000 */
[----:B------:R0:W-:Y:S01]  /*4160*/  @!P2 STG.E.U8 desc[UR50][R6.64+0x31], R83 ;  /* 0x000031530600a986 */ /* 0x0001e2000c101132 */
[----:B------:R-:W-:Y:S05]  /*4170*/  @P6 BRA `(.L_x_91) ;  /* 0x00000000000c6947 */ /* 0x000fea0003800000 */
[----:B------:R-:W5:Y:S02]  /*4180*/  LDG.E.U8 R112, desc[UR50][R2.64+0x38] ;  /* 0x0000383202707981 */ /* 0x000f64000c1e1100 */
[----:B-----5:R-:W-:-:S05]  /*4190*/  PRMT R12, R112, 0x8880, RZ ;  /* 0x00008880700c7816 */ /* 0x020fca00000000ff */
[----:B------:R-:W-:-:S07]  /*41a0*/  IMAD R11, R12, R23, RZ ;  /* 0x000000170c0b7224 */ /* 0x000fce00078e02ff */
.L_x_91:
[----:B------:R-:W-:Y:S05]  /*41b0*/  BSYNC B1 ;  /* 0x0000000000017941 */ /* 0x000fea0003800000 */
.L_x_90:
[----:B0-----:R-:W-:Y:S01]  /*41c0*/  @!P6 IMAD R13, R84, R22, R11 ;  /* 0x00000016540de224 */ /* 0x001fe200078e020b */
[----:B------:R-:W-:Y:S04]  /*41d0*/  BSSY B1, `(.L_x_92) ;  /* 0x0000006000017945 */ /* 0x000fe80003800000 */
[----:B------:R0:W-:Y:S01]  /*41e0*/  @!P6 STG.E.U8 desc[UR50][R4.64+0x38], R13 ;  /* 0x0000380d0400e986 */ /* 0x0001e2000c101132 */
[----:B------:R-:W-:Y:S05]  /*41f0*/  @P5 BRA `(.L_x_93) ;  /* 0x00000000000c5947 */ /* 0x000fea0003800000 */
[----:B------:R-:W5:Y:S02]  /*4200*/  LDG.E.U8 R112, desc[UR50][R2.64+0x39] ;  /* 0x0000393202707981 */ /* 0x000f64000c1e1100 */
[----:B-----5:R-:W-:-:S05]  /*4210*/  PRMT R12, R112, 0x8880, RZ ;  /* 0x00008880700c7816 */ /* 0x020fca00000000ff */
[----:B------:R-:W-:-:S07]  /*4220*/  IMAD R11, R12, R23, RZ ;  /* 0x000000170c0b7224 */ /* 0x000fce00078e02ff */
.L_x_93:
[----:B------:R-:W-:Y:S05]  /*4230*/  BSYNC B1 ;  /* 0x0000000000017941 */ /* 0x000fea0003800000 */
.L_x_92:
[----:B------:R-:W-:Y:S01]  /*4240*/  @!P5 IMAD R85, R85, R22, R11 ;  /* 0x000000165555d224 */ /* 0x000fe200078e020b */
[----:B------:R-:W-:Y:S04]  /*4250*/  BSSY B1, `(.L_x_94) ;  /* 0x0000006000017945 */ /* 0x000fe80003800000 */
[----:B------:R0:W-:Y:S01]  /*4260*/  @!P5 STG.E.U8 desc[UR50][R4.64+0x39], R85 ;  /* 0x000039550400d986 */ /* 0x0001e2000c101132 */
[----:B------:R-:W-:Y:S05]  /*4270*/  @P1 BRA `(.L_x_95) ;  /* 0x00000000000c1947 */ /* 0x000fea0003800000 */
[----:B------:R-:W5:Y:S02]  /*4280*/  LDG.E.U8 R112, desc[UR50][R8.64+0x38] ;  /* 0x0000383208707981 */ /* 0x000f64000c1e1100 */
[----:B-----5:R-:W-:-:S05]  /*4290*/  PRMT R12, R112, 0x8880, RZ ;  /* 0x00008880700c7816 */ /* 0x020fca00000000ff */
[----:B------:R-:W-:-:S07]  /*42a0*/  IMAD R11, R12, R23, RZ ;  /* 0x000000170c0b7224 */ /* 0x000fce00078e02ff */
.L_x_95:
[----:B------:R-:W-:Y:S05]  /*42b0*/  BSYNC B1 ;  /* 0x0000000000017941 */ /* 0x000fea0003800000 */
.L_x_94:
        /* <DEDUP_REMOVED lines=16> */
.L_x_97:
[----:B------:R-:W-:Y:S05]  /*43c0*/  BSYNC B1 ;  /* 0x0000000000017941 */ /* 0x000fea0003800000 */
.L_x_96:
[----:B------:R-:W-:Y:S01]  /*43d0*/  @!P0 IMAD R87, R87, R22, R11 ;  /* 0x0000001657578224 */ /* 0x000fe200078e020b */
[----:B------:R-:W-:Y:S04]  /*43e0*/  BSSY B1, `(.L_x_98) ;  /* 0x0000006000017945 */ /* 0x000fe80003800000 */
[----:B------:R0:W-:Y:S01]  /*43f0*/  @!P0 STG.E.U8 desc[UR50][R6.64+0x39], R87 ;  /* 0x0000395706008986 */ /* 0x0001e2000c101132 */
[----:B------:R-:W-:Y:S05]  /*4400*/  @P5 BRA `(.L_x_99) ;  /* 0x00000000000c5947 */ /* 0x000fea0003800000 */
[----:B------:R-:W5:Y:S02]  /*4410*/  LDG.E.U8 R112, desc[UR50][R2.64+0x40] ;  /* 0x0000403202707981 */ /* 0x000f64000c1e1100 */
[----:B-----5:R-:W-:-:S05]  /*4420*/  PRMT R12, R112, 0x8880, RZ ;  /* 0x00008880700c7816 */ /* 0x020fca00000000ff */
[----:B------:R-:W-:-:S07]  /*4430*/  IMAD R11, R12, R23, RZ ;  /* 0x000000170c0b7224 */ /* 0x000fce00078e02ff */
.L_x_99:
[----:B------:R-:W-:Y:S05]  /*4440*/  BSYNC B1 ;  /* 0x0000000000017941 */ /* 0x000fea0003800000 */
.L_x_98:
[----:B0-----:R-:W-:Y:S01]  /*4450*/  @!P5 IMAD R13, R56, R22, R11 ;  /* 0x00000016380dd224 */ /* 0x001fe200078e020b */
[----:B------:R-:W-:Y:S04]  /*4460*/  BSSY B1, `(.L_x_100) ;  /* 0x0000006000017945 */ /* 0x000fe80003800000 */
[----:B------:R0:W-:Y:S01]  /*4470*/  @!P5 STG.E.U8 desc[UR50][R4.64+0x40], R13 ;  /* 0x0000400d0400d986 */ /* 0x0001e2000c101132 */
[----:B------:R-:W-:Y:S05]  /*4480*/  @P1 BRA `(.L_x_101) ;  /* 0x00000000000c1947 */ /* 0x000fea0003800000 */
[----:B------:R-:W5:Y:S02]  /*4490*/  LDG.E.U8 R112, desc[UR50][R2.64+0x41] ;  /* 0x0000413202707981 */ /* 0x000f64000c1e1100 */
[----:B-----5:R-:W-:-:S05]  /*44a0*/  PRMT R12, R112, 0x8880, RZ ;  /* 0x00008880700c7816 */ /* 0x020fca00000000ff */
[----:B------:R-:W-:-:S07]  /*44b0*/  IMAD R11, R12, R23, RZ ;  /* 0x000000170c0b7224 */ /* 0x000fce00078e02ff */
.L_x_101:
[----:B------:R-:W-:Y:S05]  /*44c0*/  BSYNC B1 ;  /* 0x0000000000017941 */ /* 0x000fea0003800000 */
.L_x_100:
[----:B------:R-:W-:Y:S01]  /*44d0*/  @!P1 IMAD R57, R57, R22, R11 ;  /* 0x0000001639399224 */ /* 0x000fe200078e020b */
[----:B------:R-:W-:Y:S04]  /*44e0*/  BSSY B1, `(.L_x_102) ;  /* 0x0000006000017945 */ /* 0x000fe80003800000 */
[----:B------:R0:W-:Y:S01]  /*44f0*/  @!P1 STG.E.U8 desc[UR50][R4.64+0x41], R57 ;  /* 0x0000413904009986 */ /* 0x0001e2000c101132 */
[----:B------:R-:W-:Y:S05]  /*4500*/  @P4 BRA `(.L_x_103) ;  /* 0x00000000000c4947 */ /* 0x000fea0003800000 */
[----:B------:R-:W5:Y:S02]  /*4510*/  LDG.E.U8 R112, desc[UR50][R8.64+0x40] ;  /* 0x0000403208707981 */ /* 0x000f64000c1e1100 */
[----:B-----5:R-:W-:-:S05]  /*4520*/  PRMT R12, R112, 0x8880, RZ ;  /* 0x00008880700c7816 */ /* 0x020fca00000000ff */
[----:B------:R-:W-:-:S07]  /*4530*/  IMAD R11, R12, R23, RZ ;  /* 0x000000170c0b7224 */ /* 0x000fce00078e02ff */
.L_x_103:
[----:B------:R-:W-:Y:S05]  /*4540*/  BSYNC B1 ;  /* 0x0000000000017941 */ /* 0x000fea0003800000 */
.L_x_102:
[----:B0-----:R-:W-:Y:S01]  /*4550*/  @!P4 IMAD R13, R58, R22, R11 ;  /* 0x000000163a0dc224 */ /* 0x001fe200078e020b */
[----:B------:R-:W-:Y:S04]  /*4560*/  BSSY B1, `(.L_x_104) ;  /* 0x0000006000017945 */ /* 0x000fe80003800000 */
[----:B------:R0:W-:Y:S01]  /*4570*/  @!P4 STG.E.U8 desc[UR50][R6.64+0x40], R13 ;  /* 0x0000400d0600c986 */ /* 0x0001e2000c101132 */
[----:B------:R-:W-:Y:S05]  /*4580*/  @P6 BRA `(.L_x_105) ;  /* 0x00000000000c6947 */ /* 0x000fea0003800000 */
[----:B------:R-:W5:Y:S02]  /*4590*/  LDG.E.U8 R112, desc[UR50][R8.64+0x41] ;  /* 0x0000413208707981 */ /* 0x000f64000c1e1100 */
[----:B-----5:R-:W-:-:S05]  /*45a0*/  PRMT R12, R112, 0x8880, RZ ;  /* 0x00008880700c7816 */ /* 0x020fca00000000ff */
[----:B------:R-:W-:-:S07]  /*45b0*/  IMAD R11, R12, R23, RZ ;  /* 0x000000170c0b7224 */ /* 0x000fce00078e02ff */
.L_x_105:
[----:B------:R-:W-:Y:S05]  /*45c0*/  BSYNC B1 ;  /* 0x0000000000017941 */ /* 0x000fea0003800000 */
.L_x_104:
[----:B------:R-:W-:Y:S01]  /*45d0*/  @!P6 IMAD R59, R59, R22, R11 ;  /* 0x000000163b3be224 */ /* 0x000fe200078e020b */
[----:B------:R-:W-:Y:S04]  /*45e0*/  BSSY B1, `(.L_x_106) ;  /* 0x0000006000017945 */ /* 0x000fe80003800000 */
[----:B------:R0:W-:Y:S01]  /*45f0*/  @!P6 STG.E.U8 desc[UR50][R6.64+0x41], R59 ;  /* 0x0000413b0600e986 */ /* 0x0001e2000c101132 */
[----:B------:R-:W-:Y:S05]  /*4600*/  @P2 BRA `(.L_x_107) ;  /* 0x00000000000c2947 */ /* 0x000fea0003800000 */
[----:B------:R-:W5:Y:S02]  /*4610*/  LDG.E.U8 R112, desc[UR50][R2.64+0x48] ;  /* 0x0000483202707981 */ /* 0x000f64000c1e1100 */
[----:B-----5:R-:W-:-:S05]  /*4620*/  PRMT R12, R112, 0x8880, RZ ;  /* 0x00008880700c7816 */ /* 0x020fca00000000ff */
[----:B------:R-:W-:-:S07]  /*4630*/  IMAD R11, R12, R23, RZ ;  /* 0x000000170c0b7224 */ /* 0x000fce00078e02ff */
.L_x_107:
[----:B------:R-:W-:Y:S05]  /*4640*/  BSYNC B1 ;  /* 0x0000000000017941 */ /* 0x000fea0003800000 */
.L_x_106:
        /* <DEDUP_REMOVED lines=16> */
.L_x_109:
[----:B------:R-:W-:Y:S05]  /*4750*/  BSYNC B1 ;  /* 0x0000000000017941 */ /* 0x000fea0003800000 */
.L_x_108:
[----:B------:R-:W-:Y:S01]  /*4760*/  @!P4 IMAD R61, R61, R22, R11 ;  /* 0x000000163d3dc224 */ /* 0x000fe200078e020b */
[----:B------:R-:W-:Y:S04]  /*4770*/  BSSY B1, `(.L_x_110) ;  /* 0x0000006000017945 */ /* 0x000fe80003800000 */
[----:B------:R0:W-:Y:S01]  /*4780*/  @!P4 STG.E.U8 desc[UR50][R4.64+0x49], R61 ;  /* 0x0000493d0400c986 */ /* 0x0001e2000c101132 */
[----:B------:R-:W-:Y:S05]  /*4790*/  @P3 BRA `(.L_x_111) ;  /* 0x00000000000c3947 */ /* 0x000fea0003800000 */
[----:B------:R-:W5:Y:S02]  /*47a0*/  LDG.E.U8 R112, desc[UR50][R8.64+0x48] ;  /* 0x0000483208707981 */ /* 0x000f64000c1e1100 */
[----:B-----5:R-:W-:-:S05]  /*47b0*/  PRMT R12, R112, 0x8880, RZ ;  /* 0x00008880700c7816 */ /* 0x020fca00000000ff */
[----:B------:R-:W-:-:S07]  /*47c0*/  IMAD R11, R12, R23, RZ ;  /* 0x000000170c0b7224 */ /* 0x000fce00078e02ff */
.L_x_111:
[----:B------:R-:W-:Y:S05]  /*47d0*/  BSYNC B1 ;  /* 0x0000000000017941 */ /* 0x000fea0003800000 */
.L_x_110:
[----:B0-----:R-:W-:Y:S01]  /*47e0*/  @!P3 IMAD R13, R62, R22, R11 ;  /* 0x000000163e0db224 */ /* 0x001fe200078e020b */
[----:B------:R-:W-:Y:S04]  /*47f0*/  BSSY B1, `(.L_x_112) ;  /* 0x0000006000017945 */ /* 0x000fe80003800000 */
[----:B------:R0:W-:Y:S01]  /*4800*/  @!P3 STG.E.U8 desc[UR50][R6.64+0x48], R13 ;  /* 0x0000480d0600b986 */ /* 0x0001e2000c101132 */
[----:B------:R-:W-:Y:S05]  /*4810*/  @P2 BRA `(.L_x_113) ;  /* 0x00000000000c2947 */ /* 0x000fea0003800000 */
[----:B------:R-:W5:Y:S02]  /*4820*/  LDG.E.U8 R112, desc[UR50][R8.64+0x49] ;  /* 0x0000493208707981 */ /* 0x000f64000c1e1100 */
[----:B-----5:R-:W-:-:S05]  /*4830*/  PRMT R12, R112, 0x8880, RZ ;  /* 0x00008880700c7816 */ /* 0x020fca00000000ff */
[----:B------:R-:W-:-:S07]  /*4840*/  IMAD R11, R12, R23, RZ ;  /* 0x000000170c0b7224 */ /* 0x000fce00078e02ff */
.L_x_113:
[----:B------:R-:W-:Y:S05]  /*4850*/  BSYNC B1 ;  /* 0x0000000000017941 */ /* 0x000fea0003800000 */
.L_x_112:
[----:B------:R-:W-:Y:S01]  /*4860*/  @!P2 IMAD R63, R63, R22, R11 ;  /* 0x000000163f3fa224 */ /* 0x000fe200078e020b */
[----:B------:R-:W-:Y:S04]  /*4870*/  BSSY B1, `(.L_x_114) ;  /* 0x0000006000017945 */ /* 0x000fe80003800000 */
[----:B------:R0:W-:Y:S01]  /*4880*/  @!P2 STG.E.U8 desc[UR50][R6.64+0x49], R63 ;  /* 0x0000493f0600a986 */ /* 0x0001e2000c101132 */
[----:B------:R-:W-:Y:S05]  /*4890*/  @P6 BRA `(.L_x_115) ;  /* 0x00000000000c6947 */ /* 0x000fea0003800000 */
[----:B------:R-:W5:Y:S02]  /*48a0*/  LDG.E.U8 R112, desc[UR50][R2.64+0x50] ;  /* 0x0000503202707981 */ /* 0x000f64000c1e1100 */
[----:B-----5:R-:W-:-:S05]  /*48b0*/  PRMT R12, R112, 0x8880, RZ ;  /* 0x00008880700c7816 */ /* 0x020fca00000000ff */
[----:B------:R-:W-:-:S07]  /*48c0*/  IMAD R11, R12, R23, RZ ;  /* 0x000000170c0b7224 */ /* 0x000fce00078e02ff */
.L_x_115:
[----:B------:R-:W-:Y:S05]  /*48d0*/  BSYNC B1 ;  /* 0x0000000000017941 */ /* 0x000fea0003800000 */
.L_x_114:
[----:B0-----:R-:W-:Y:S01]  /*48e0*/  @!P6 IMAD R13, R64, R22, R11 ;  /* 0x00000016400de224 */ /* 0x001fe200078e020b */
[----:B------:R-:W-:Y:S04]  /*48f0*/  BSSY B1, `(.L_x_116) ;  /* 0x0000006000017945 */ /* 0x000fe80003800000 */
[----:B------:R0:W-:Y:S01]  /*4900*/  @!P6 STG.E.U8 desc[UR50][R4.64+0x50], R13 ;  /* 0x0000500d0400e986 */ /* 0x0001e2000c101132 */
[----:B------:R-:W-:Y:S05]  /*4910*/  @P5 BRA `(.L_x_117) ;  /* 0x00000000000c5947 */ /* 0x000fea0003800000 */
[----:B------:R-:W5:Y:S02]  /*4920*/  LDG.E.U8 R112, desc[UR50][R2.64+0x51] ;  /* 0x0000513202707981 */ /* 0x000f64000c1e1100 */
[----:B-----5:R-:W-:-:S05]  /*4930*/  PRMT R12, R112, 0x8880, RZ ;  /* 0x00008880700c7816 */ /* 0x020fca00000000ff */
[----:B------:R-:W-:-:S07]  /*4940*/  IMAD R11, R12, R23, RZ ;  /* 0x000000170c0b7224 */ /* 0x000fce00078e02ff */
.L_x_117:
[----:B------:R-:W-:Y:S05]  /*4950*/  BSYNC B1 ;  /* 0x0000000000017941 */ /* 0x000fea0003800000 */
.L_x_116:
[----:B------:R-:W-:Y:S01]  /*4960*/  @!P5 IMAD R65, R65, R22, R11 ;  /* 0x000000164141d224 */ /* 0x000fe200078e020b */
[----:B------:R-:W-:Y:S04]  /*4970*/  BSSY B1, `(.L_x_118) ;  /* 0x0000006000017945 */ /* 0x000fe80003800000 */
[----:B------:R0:W-:Y:S01]  /*4980*/  @!P5 STG.E.U8 desc[UR50][R4.64+0x51], R65 ;  /* 0x000051410400d986 */ /* 0x0001e2000c101132 */
[----:B------:R-:W-:Y:S05]  /*4990*/  @P1 BRA `(.L_x_119) ;  /* 0x00000000000c1947 */ /* 0x000fea0003800000 */
[----:B------:R-:W5:Y:S02]  /*49a0*/  LDG.E.U8 R112, desc[UR50][R8.64+0x50] ;  /* 0x0000503208707981 */ /* 0x000f64000c1e1100 */
[----:B-----5:R-:W-:-:S05]  /*49b0*/  PRMT R12, R112, 0x8880, RZ ;  /* 0x00008880700c7816 */ /* 0x020fca00000000ff */
[----:B------:R-:W-:-:S07]  /*49c0*/  IMAD R11, R12, R23, RZ ;  /* 0x000000170c0b7224 */ /* 0x000fce00078e02ff */
.L_x_119:
[----:B------:R-:W-:Y:S05]  /*49d0*/  BSYNC B1 ;  /* 0x0000000000017941 */ /* 0x000fea0003800000 */
.L_x_118:
        /* <DEDUP_REMOVED lines=16> */
.L_x_121:
[----:B------:R-:W-:Y:S05]  /*4ae0*/  BSYNC B1 ;  /* 0x0000000000017941 */ /* 0x000fea0003800000 */
.L_x_120:
[----:B------:R-:W-:Y:S01]  /*4af0*/  @!P0 IMAD R67, R67, R22, R11 ;  /* 0x0000001643438224 */ /* 0x000fe200078e020b */
[----:B------:R-:W-:Y:S04]  /*4b00*/  BSSY B1, `(.L_x_122) ;  /* 0x0000006000017945 */ /* 0x000fe80003800000 */
[----:B------:R0:W-:Y:S01]  /*4b10*/  @!P0 STG.E.U8 desc[UR50][R6.64+0x51], R67 ;  /* 0x0000514306008986 */ /* 0x0001e2000c101132 */
[----:B------:R-:W-:Y:S05]  /*4b20*/  @P5 BRA `(.L_x_123) ;  /* 0x00000000000c5947 */ /* 0x000fea0003800000 */
[----:B------:R-:W5:Y:S02]  /*4b30*/  LDG.E.U8 R112, desc[UR50][R2.64+0x58] ;  /* 0x0000583202707981 */ /* 0x000f64000c1e1100 */
[----:B-----5:R-:W-:-:S05]  /*4b40*/  PRMT R12, R112, 0x8880, RZ ;  /* 0x00008880700c7816 */ /* 0x020fca00000000ff */
[----:B------:R-:W-:-:S07]  /*4b50*/  IMAD R11, R12, R23, RZ ;  /* 0x000000170c0b7224 */ /* 0x000fce00078e02ff */
.L_x_123:
[----:B------:R-:W-:Y:S05]  /*4b60*/  BSYNC B1 ;  /* 0x0000000000017941 */ /* 0x000fea0003800000 */
.L_x_122:
[----:B0-----:R-:W-:Y:S01]  /*4b70*/  @!P5 IMAD R13, R68, R22, R11 ;  /* 0x00000016440dd224 */ /* 0x001fe200078e020b */
[----:B------:R-:W-:Y:S04]  /*4b80*/  BSSY B1, `(.L_x_124) ;  /* 0x0000006000017945 */ /* 0x000fe80003800000 */
[----:B------:R0:W-:Y:S01]  /*4b90*/  @!P5 STG.E.U8 desc[UR50][R4.64+0x58], R13 ;  /* 0x0000580d0400d986 */ /* 0x0001e2000c101132 */
[----:B------:R-:W-:Y:S05]  /*4ba0*/  @P1 BRA `(.L_x_125) ;  /* 0x00000000000c1947 */ /* 0x000fea0003800000 */
[----:B------:R-:W5:Y:S02]  /*4bb0*/  LDG.E.U8 R112, desc[UR50][R2.64+0x59] ;  /* 0x0000593202707981 */ /* 0x000f64000c1e1100 */
[----:B-----5:R-:W-:-:S05]  /*4bc0*/  PRMT R12, R112, 0x8880, RZ ;  /* 0x00008880700c7816 */ /* 0x020fca00000000ff */
[----:B------:R-:W-:-:S07]  /*4bd0*/  IMAD R11, R12, R23, RZ ;  /* 0x000000170c0b7224 */ /* 0x000fce00078e02ff */
.L_x_125:
[----:B------:R-:W-:Y:S05]  /*4be0*/  BSYNC B1 ;  /* 0x0000000000017941 */ /* 0x000fea0003800000 */
.L_x_124:
[----:B------:R-:W-:Y:S01]  /*4bf0*/  @!P1 IMAD R69, R69, R22, R11 ;  /* 0x0000001645459224 */ /* 0x000fe200078e020b */
[----:B------:R-:W-:Y:S04]  /*4c00*/  BSSY B1, `(.L_x_126) ;  /* 0x0000006000017945 */ /* 0x000fe80003800000 */
[----:B------:R0:W-:Y:S01]  /*4c10*/  @!P1 STG.E.U8 desc[UR50][R4.64+0x59], R69 ;  /* 0x0000594504009986 */ /* 0x0001e2000c101132 */
[----:B------:R-:W-:Y:S05]  /*4c20*/  @P4 BRA `(.L_x_127) ;  /* 0x00000000000c4947 */ /* 0x000fea0003800000 */
[----:B------:R-:W5:Y:S02]  /*4c30*/  LDG.E.U8 R112, desc[UR50][R8.64+0x58] ;  /* 0x0000583208707981 */ /* 0x000f64000c1e1100 */
[----:B-----5:R-:W-:-:S05]  /*4c40*/  PRMT R12, R112, 0x8880, RZ ;  /* 0x00008880700c7816 */ /* 0x020fca00000000ff */
[----:B------:R-:W-:-:S07]  /*4c50*/  IMAD R11, R12, R23, RZ ;  /* 0x000000170c0b7224 */ /* 0x000fce00078e02ff */
.L_x_127:
[----:B------:R-:W-:Y:S05]  /*4c60*/  BSYNC B1 ;  /* 0x0000000000017941 */ /* 0x000fea0003800000 */
.L_x_126:
[----:B0-----:R-:W-:Y:S01]  /*4c70*/  @!P4 IMAD R13, R70, R22, R11 ;  /* 0x00000016460dc224 */ /* 0x001fe200078e020b */
[----:B------:R-:W-:Y:S04]  /*4c80*/  BSSY B1, `(.L_x_128) ;  /* 0x0000006000017945 */ /* 0x000fe80003800000 */
[----:B------:R0:W-:Y:S01]  /*4c90*/  @!P4 STG.E.U8 desc[UR50][R6.64+0x58], R13 ;  /* 0x0000580d0600c986 */ /* 0x0001e2000c101132 */
[----:B------:R-:W-:Y:S05]  /*4ca0*/  @P6 BRA `(.L_x_129) ;  /* 0x00000000000c6947 */ /* 0x000fea0003800000 */
[----:B------:R-:W5:Y:S02]  /*4cb0*/  LDG.E.U8 R112, desc[UR50][R8.64+0x59] ;  /* 0x0000593208707981 */ /* 0x000f64000c1e1100 */
[----:B-----5:R-:W-:-:S05]  /*4cc0*/  PRMT R12, R112, 0x8880, RZ ;  /* 0x00008880700c7816 */ /* 0x020fca00000000ff */
[----:B------:R-:W-:-:S07]  /*4cd0*/  IMAD R11, R12, R23, RZ ;  /* 0x000000170c0b7224 */ /* 0x000fce00078e02ff */
.L_x_129:
[----:B------:R-:W-:Y:S05]  /*4ce0*/  BSYNC B1 ;  /* 0x0000000000017941 */ /* 0x000fea0003800000 */
.L_x_128:
[----:B------:R-:W-:Y:S01]  /*4cf0*/  @!P6 IMAD R71, R71, R22, R11 ;  /* 0x000000164747e224 */ /* 0x000fe200078e020b */
[----:B------:R-:W-:Y:S04]  /*4d00*/  BSSY B1, `(.L_x_130) ;  /* 0x0000006000017945 */ /* 0x000fe80003800000 */
[----:B------:R0:W-:Y:S01]  /*4d10*/  @!P6 STG.E.U8 desc[UR50][R6.64+0x59], R71 ;  /* 0x000059470600e986 */ /* 0x0001e2000c101132 */
[----:B------:R-:W-:Y:S05]  /*4d20*/  @P2 BRA `(.L_x_131) ;  /* 0x00000000000c2947 */ /* 0x000fea0003800000 */
[----:B------:R-:W5:Y:S02]  /*4d30*/  LDG.E.U8 R112, desc[UR50][R2.64+0x60] ;  /* 0x0000603202707981 */ /* 0x000f64000c1e1100 */
[----:B-----5:R-:W-:-:S05]  /*4d40*/  PRMT R12, R112, 0x8880, RZ ;  /* 0x00008880700c7816 */ /* 0x020fca00000000ff */
[----:B------:R-:W-:-:S07]  /*4d50*/  IMAD R11, R12, R23, RZ ;  /* 0x000000170c0b7224 */ /* 0x000fce00078e02ff */
.L_x_131:
[----:B------:R-:W-:Y:S05]  /*4d60*/  BSYNC B1 ;  /* 0x0000000000017941 */ /* 0x000fea0003800000 */
.L_x_130:
        /* <DEDUP_REMOVED lines=16> */
.L_x_133:
[----:B------:R-:W-:Y:S05]  /*4e70*/  BSYNC B1 ;  /* 0x0000000000017941 */ /* 0x000fea0003800000 */
.L_x_132:
[----:B------:R-:W-:Y:S01]  /*4e80*/  @!P4 IMAD R41, R41, R22, R11 ;  /* 0x000000162929c224 */ /* 0x000fe200078e020b */
[----:B------:R-:W-:Y:S04]  /*4e90*/  BSSY B1, `(.L_x_134) ;  /* 0x0000006000017945 */ /* 0x000fe80003800000 */
[----:B------:R0:W-:Y:S01]  /*4ea0*/  @!P4 STG.E.U8 desc[UR50][R4.64+0x61], R41 ;  /* 0x000061290400c986 */ /* 0x0001e2000c101132 */
[----:B------:R-:W-:Y:S05]  /*4eb0*/  @P3 BRA `(.L_x_135) ;  /* 0x00000000000c3947 */ /* 0x000fea0003800000 */
[----:B------:R-:W5:Y:S02]  /*4ec0*/  LDG.E.U8 R112, desc[UR50][R8.64+0x60] ;  /* 0x0000603208707981 */ /* 0x000f64000c1e1100 */
[----:B-----5:R-:W-:-:S05]  /*4ed0*/  PRMT R12, R112, 0x8880, RZ ;  /* 0x00008880700c7816 */ /* 0x020fca00000000ff */
[----:B------:R-:W-:-:S07]  /*4ee0*/  IMAD R11, R12, R23, RZ ;  /* 0x000000170c0b7224 */ /* 0x000fce00078e02ff */
.L_x_135:
[----:B------:R-:W-:Y:S05]  /*4ef0*/  BSYNC B1 ;  /* 0x0000000000017941 */ /* 0x000fea0003800000 */
.L_x_134:
[----:B0-----:R-:W-:Y:S01]  /*4f00*/  @!P3 IMAD R13, R42, R22, R11 ;  /* 0x000000162a0db224 */ /* 0x001fe200078e020b */
[----:B------:R-:W-:Y:S04]  /*4f10*/  BSSY B1, `(.L_x_136) ;  /* 0x0000006000017945 */ /* 0x000fe80003800000 */
[----:B------:R0:W-:Y:S01]  /*4f20*/  @!P3 STG.E.U8 desc[UR50][R6.64+0x60], R13 ;  /* 0x0000600d0600b986 */ /* 0x0001e2000c101132 */
[----:B------:R-:W-:Y:S05]  /*4f30*/  @P2 BRA `(.L_x_137) ;  /* 0x00000000000c2947 */ /* 0x000fea0003800000 */
[----:B------:R-:W5:Y:S02]  /*4f40*/  LDG.E.U8 R112, desc[UR50][R8.64+0x61] ;  /* 0x0000613208707981 */ /* 0x000f64000c1e1100 */
[----:B-----5:R-:W-:-:S05]  /*4f50*/  PRMT R12, R112, 0x8880, RZ ;  /* 0x00008880700c7816 */ /* 0x020fca00000000ff */
[----:B------:R-:W-:-:S07]  /*4f60*/  IMAD R11, R12, R23, RZ ;  /* 0x000000170c0b7224 */ /* 0x000fce00078e02ff */
.L_x_137:
[----:B------:R-:W-:Y:S05]  /*4f70*/  BSYNC B1 ;  /* 0x0000000000017941 */ /* 0x000fea0003800000 */
.L_x_136:
[----:B------:R-:W-:Y:S01]  /*4f80*/  @!P2 IMAD R43, R43, R22, R11 ;  /* 0x000000162b2ba224 */ /* 0x000fe200078e020b */
[----:B------:R-:W-:Y:S04]  /*4f90*/  BSSY B1, `(.L_x_138) ;  /* 0x0000006000017945 */ /* 0x000fe80003800000 */
[----:B------:R0:W-:Y:S01]  /*4fa0*/  @!P2 STG.E.U8 desc[UR50][R6.64+0x61], R43 ;  /* 0x0000612b0600a986 */ /* 0x0001e2000c101132 */
[----:B------:R-:W-:Y:S05]  /*4fb0*/  @P6 BRA `(.L_x_139) ;  /* 0x00000000000c6947 */ /* 0x000fea0003800000 */
[----:B------:R-:W5:Y:S02]  /*4fc0*/  LDG.E.U8 R112, desc[UR50][R2.64+0x68] ;  /* 0x0000683202707981 */ /* 0x000f64000c1e1100 */
[----:B-----5:R-:W-:-:S05]  /*4fd0*/  PRMT R12, R112, 0x8880, RZ ;  /* 0x00008880700c7816 */ /* 0x020fca00000000ff */
[----:B------:R-:W-:-:S07]  /*4fe0*/  IMAD R11, R12, R23, RZ ;  /* 0x000000170c0b7224 */ /* 0x000fce00078e02ff */
.L_x_139:
[----:B------:R-:W-:Y:S05]  /*4ff0*/  BSYNC B1 ;  /* 0x0000000000017941 */ /* 0x000fea0003800000 */
.L_x_138:
[----:B0-----:R-:W-:Y:S01]  /*5000*/  @!P6 IMAD R13, R44, R22, R11 ;  /* 0x000000162c0de224 */ /* 0x001fe200078e020b */
[----:B------:R-:W-:Y:S04]  /*5010*/  BSSY B1, `(.L_x_140) ;  /* 0x0000006000017945 */ /* 0x000fe80003800000 */
[----:B------:R0:W-:Y:S01]  /*5020*/  @!P6 STG.E.U8 desc[UR50][R4.64+0x68], R13 ;  /* 0x0000680d0400e986 */ /* 0x0001e2000c101132 */
[----:B------:R-:W-:Y:S05]  /*5030*/  @P5 BRA `(.L_x_141) ;  /* 0x00000000000c5947 */ /* 0x000fea0003800000 */
[----:B------:R-:W5:Y:S02]  /*5040*/  LDG.E.U8 R112, desc[UR50][R2.64+0x69] ;  /* 0x0000693202707981 */ /* 0x000f64000c1e1100 */
[----:B-----5:R-:W-:-:S05]  /*5050*/  PRMT R12, R112, 0x8880, RZ ;  /* 0x00008880700c7816 */ /* 0x020fca00000000ff */
[----:B------:R-:W-:-:S07]  /*5060*/  IMAD R11, R12, R23, RZ ;  /* 0x000000170c0b7224 */ /* 0x000fce00078e02ff */
.L_x_141:
[----:B------:R-:W-:Y:S05]  /*5070*/  BSYNC B1 ;  /* 0x0000000000017941 */ /* 0x000fea0003800000 */
.L_x_140:
[----:B------:R-:W-:Y:S01]  /*5080*/  @!P5 IMAD R45, R45, R22, R11 ;  /* 0x000000162d2dd224 */ /* 0x000fe200078e020b */
[----:B------:R-:W-:Y:S04]  /*5090*/  BSSY B1, `(.L_x_142) ;  /* 0x0000006000017945 */ /* 0x000fe80003800000 */
[----:B------:R0:W-:Y:S01]  /*50a0*/  @!P5 STG.E.U8 desc[UR50][R4.64+0x69], R45 ;  /* 0x0000692d0400d986 */ /* 0x0001e2000c101132 */
[----:B------:R-:W-:Y:S05]  /*50b0*/  @P1 BRA `(.L_x_143) ;  /* 0x00000000000c1947 */ /* 0x000fea0003800000 */
[----:B------:R-:W5:Y:S02]  /*50c0*/  LDG.E.U8 R112, desc[UR50][R8.64+0x68] ;  /* 0x0000683208707981 */ /* 0x000f64000c1e1100 */
[----:B-----5:R-:W-:-:S05]  /*50d0*/  PRMT R12, R112, 0x8880, RZ ;  /* 0x00008880700c7816 */ /* 0x020fca00000000ff */
[----:B------:R-:W-:-:S07]  /*50e0*/  IMAD R11, R12, R23, RZ ;  /* 0x000000170c0b7224 */ /* 0x000fce00078e02ff */
.L_x_143:
[----:B------:R-:W-:Y:S05]  /*50f0*/  BSYNC B1 ;  /* 0x0000000000017941 */ /* 0x000fea0003800000 */
.L_x_142:
[----:B------:R-:W-:Y:S01]  /*5100*/  ISETP.LT.OR P0, PT, R0, 0x9, !P0 ;  /* 0x000000090000780c */ /* 0x000fe20004701670 */
[----:B0-----:R-:W-:Y:S01]  /*5110*/  @!P1 IMAD R13, R46, R22, R11 ;  /* 0x000000162e0d9224 */ /* 0x001fe200078e020b */
        /* <DEDUP_REMOVED lines=10> */
[----:B0-----:R-:W-:-:S12]  /*51c0*/  @P0 BRA `(.L_x_145) ;  /* 0x00000000000c0947 */ /* 0x001fd80003800000 */
[----:B------:R-:W5:Y:S02]  /*51d0*/  LDG.E.U8 R112, desc[UR50][R8.64+0x69] ;  /* 0x0000693208707981 */ /* 0x000f64000c1e1100 */
[----:B-----5:R-:W-:-:S05]  /*51e0*/  PRMT R12, R112, 0x8880, RZ ;  /* 0x00008880700c7816 */ /* 0x020fca00000000ff */
[----:B------:R-:W-:-:S07]  /*51f0*/  IMAD R11, R12, R23, RZ ;  /* 0x000000170c0b7224 */ /* 0x000fce00078e02ff */
.L_x_145:
[----:B------:R-:W-:Y:S05]  /*5200*/  BSYNC B1 ;  /* 0x0000000000017941 */ /* 0x000fea0003800000 */
.L_x_144:
[----:B------:R-:W-:Y:S01]  /*5210*/  @!P0 IMAD R47, R47, R22, R11 ;  /* 0x000000162f2f8224 */ /* 0x000fe200078e020b */
[----:B------:R-:W-:Y:S04]  /*5220*/  BSSY B1, `(.L_x_146) ;  /* 0x0000006000017945 */ /* 0x000fe80003800000 */
[----:B------:R0:W-:Y:S01]  /*5230*/  @!P0 STG.E.U8 desc[UR50][R6.64+0x69], R47 ;  /* 0x0000692f06008986 */ /* 0x0001e2000c101132 */
[----:B------:R-:W-:Y:S05]  /*5240*/  @P5 BRA `(.L_x_147) ;  /* 0x00000000000c5947 */ /* 0x000fea0003800000 */
[----:B------:R-:W5:Y:S02]  /*5250*/  LDG.E.U8 R112, desc[UR50][R2.64+0x70] ;  /* 0x0000703202707981 */ /* 0x000f64000c1e1100 */
[----:B-----5:R-:W-:-:S05]  /*5260*/  PRMT R12, R112, 0x8880, RZ ;  /* 0x00008880700c7816 */ /* 0x020fca00000000ff */
[----:B------:R-:W-:-:S07]  /*5270*/  IMAD R11, R12, R23, RZ ;  /* 0x000000170c0b7224 */ /* 0x000fce00078e02ff */
.L_x_147:
[----:B------:R-:W-:Y:S05]  /*5280*/  BSYNC B1 ;  /* 0x0000000000017941 */ /* 0x000fea0003800000 */
.L_x_146:
[----:B------:R-:W-:Y:S01]  /*5290*/  @!P5 IMAD R13, R48, R22, R11 ;  /* 0x00000016300dd224 */ /* 0x000fe200078e020b */
[----:B------:R-:W-:Y:S04]  /*52a0*/  BSSY B1, `(.L_x_148) ;  /* 0x0000006000017945 */ /* 0x000fe80003800000 */
[----:B------:R0:W-:Y:S01]  /*52b0*/  @!P5 STG.E.U8 desc[UR50][R4.64+0x70], R13 ;  /* 0x0000700d0400d986 */ /* 0x0001e2000c101132 */
[----:B------:R-:W-:Y:S05]  /*52c0*/  @P4 BRA `(.L_x_149) ;  /* 0x00000000000c4947 */ /* 0x000fea0003800000 */
[----:B------:R-:W5:Y:S02]  /*52d0*/  LDG.E.U8 R112, desc[UR50][R2.64+0x71] ;  /* 0x0000713202707981 */ /* 0x000f64000c1e1100 */
[----:B-----5:R-:W-:-:S05]  /*52e0*/  PRMT R12, R112, 0x8880, RZ ;  /* 0x00008880700c7816 */ /* 0x020fca00000000ff */
[----:B------:R-:W-:-:S07]  /*52f0*/  IMAD R11, R12, R23, RZ ;  /* 0x000000170c0b7224 */ /* 0x000fce00078e02ff */
.L_x_149:
[----:B------:R-:W-:Y:S05]  /*5300*/  BSYNC B1 ;  /* 0x0000000000017941 */ /* 0x000fea0003800000 */
.L_x_148:
[----:B------:R-:W-:Y:S01]  /*5310*/  @!P4 IMAD R49, R49, R22, R11 ;  /* 0x000000163131c224 */ /* 0x000fe200078e020b */
[----:B------:R-:W-:Y:S04]  /*5320*/  BSSY B1, `(.L_x_150) ;  /* 0x0000006000017945 */ /* 0x000fe80003800000 */
[----:B------:R0:W-:Y:S01]  /*5330*/  @!P4 STG.E.U8 desc[UR50][R4.64+0x71], R49 ;  /* 0x000071310400c986 */ /* 0x0001e2000c101132 */
[----:B------:R-:W-:Y:S05]  /*5340*/  @P3 BRA `(.L_x_151) ;  /* 0x00000000000c3947 */ /* 0x000fea0003800000 */
[----:B------:R-:W5:Y:S02]  /*5350*/  LDG.E.U8 R112, desc[UR50][R8.64+0x70] ;  /* 0x0000703208707981 */ /* 0x000f64000c1e1100 */
[----:B-----5:R-:W-:-:S05]  /*5360*/  PRMT R12, R112, 0x8880, RZ ;  /* 0x00008880700c7816 */ /* 0x020fca00000000ff */
[----:B------:R-:W-:-:S07]  /*5370*/  IMAD R11, R12, R23, RZ ;  /* 0x000000170c0b7224 */ /* 0x000fce00078e02ff */
.L_x_151:
[----:B------:R-:W-:Y:S05]  /*5380*/  BSYNC B1 ;  /* 0x0000000000017941 */ /* 0x000fea0003800000 */
.L_x_150:
[----:B0-----:R-:W-:Y:S01]  /*5390*/  @!P3 IMAD R13, R50, R22, R11 ;  /* 0x00000016320db224 */ /* 0x001fe200078e020b */
[----:B------:R-:W-:Y:S04]  /*53a0*/  BSSY B1, `(.L_x_152) ;  /* 0x0000006000017945 */ /* 0x000fe80003800000 */
[----:B------:R0:W-:Y:S01]  /*53b0*/  @!P3 STG.E.U8 desc[UR50][R6.64+0x70], R13 ;  /* 0x0000700d0600b986 */ /* 0x0001e2000c101132 */
[----:B------:R-:W-:Y:S05]  /*53c0*/  @P6 BRA `(.L_x_153) ;  /* 0x00000000000c6947 */ /* 0x000fea0003800000 */
[----:B------:R-:W5:Y:S02]  /*53d0*/  LDG.E.U8 R112, desc[UR50][R8.64+0x71] ;  /* 0x0000713208707981 */ /* 0x000f64000c1e1100 */
[----:B-----5:R-:W-:-:S05]  /*53e0*/  PRMT R12, R112, 0x8880, RZ ;  /* 0x00008880700c7816 */ /* 0x020fca00000000ff */
[----:B------:R-:W-:-:S07]  /*53f0*/  IMAD R11, R12, R23, RZ ;  /* 0x000000170c0b7224 */ /* 0x000fce00078e02ff */
.L_x_153:
[----:B------:R-:W-:Y:S05]  /*5400*/  BSYNC B1 ;  /* 0x0000000000017941 */ /* 0x000fea0003800000 */
.L_x_152:
[----:B------:R-:W-:Y:S01]  /*5410*/  @!P6 IMAD R51, R51, R22, R11 ;  /* 0x000000163333e224 */ /* 0x000fe200078e020b */
[----:B------:R-:W-:Y:S04]  /*5420*/  BSSY B1, `(.L_x_154) ;  /* 0x0000006000017945 */ /* 0x000fe80003800000 */
[----:B------:R0:W-:Y:S01]  /*5430*/  @!P6 STG.E.U8 desc[UR50][R6.64+0x71], R51 ;  /* 0x000071330600e986 */ /* 0x0001e2000c101132 */
[----:B------:R-:W-:Y:S05]  /*5440*/  @P2 BRA `(.L_x_155) ;  /* 0x00000000000c2947 */ /* 0x000fea0003800000 */
[----:B------:R-:W5:Y:S02]  /*5450*/  LDG.E.U8 R112, desc[UR50][R2.64+0x78] ;  /* 0x0000783202707981 */ /* 0x000f64000c1e1100 */
[----:B-----5:R-:W-:-:S05]  /*5460*/  PRMT R12, R112, 0x8880, RZ ;  /* 0x00008880700c7816 */ /* 0x020fca00000000ff */
[----:B------:R-:W-:-:S07]  /*5470*/  IMAD R11, R12, R23, RZ ;  /* 0x000000170c0b7224 */ /* 0x000fce00078e02ff */
.L_x_155:
[----:B------:R-:W-:Y:S05]  /*5480*/  BSYNC B1 ;  /* 0x0000000000017941 */ /* 0x000fea0003800000 */
.L_x_154:
[----:B------:R-:W-:Y:S01]  /*5490*/  ISETP.GE.AND P0, PT, R10, 0x7a, PT ;  /* 0x0000007a0a00780c */ /* 0x000fe20003f06270 */
[----:B0-----:R-:W-:Y:S01]  /*54a0*/  @!P2 IMAD R13, R52, R22, R11 ;  /* 0x00000016340da224 */ /* 0x001fe200078e020b */
[----:B------:R-:W-:Y:S01]  /*54b0*/  ISETP.GE.AND P3, PT, R10, 0x81, PT ;  /* 0x000000810a00780c */ /* 0x000fe20003f66270 */
[----:B------:R-:W-:Y:S01]  /*54c0*/  BSSY B1, `(.L_x_156) ;  /* 0x000000d000017945 */ /* 0x000fe20003800000 */
[----:B------:R-:W-:Y:S02]  /*54d0*/  ISETP.LT.OR P6, PT, R0, 0x1, !P0 ;  /* 0x000000010000780c */ /* 0x000fe400047c1670 */
        /* <DEDUP_REMOVED lines=11> */
.L_x_157:
[----:B------:R-:W-:Y:S05]  /*5590*/  BSYNC B1 ;  /* 0x0000000000017941 */ /* 0x000fea0003800000 */
.L_x_156:
[----:B------:R-:W-:Y:S01]  /*55a0*/  @!P6 IMAD R53, R53, R22, R11 ;  /* 0x000000163535e224 */ /* 0x000fe200078e020b */
[----:B------:R-:W-:Y:S04]  /*55b0*/  BSSY B1, `(.L_x_158) ;  /* 0x0000006000017945 */ /* 0x000fe80003800000 */
[----:B------:R0:W-:Y:S01]  /*55c0*/  @!P6 STG.E.U8 desc[UR50][R4.64+0x79], R53 ;  /* 0x000079350400e986 */ /* 0x0001e2000c101132 */
[----:B------:R-:W-:Y:S05]  /*55d0*/  @P1 BRA `(.L_x_159) ;  /* 0x00000000000c1947 */ /* 0x000fea0003800000 */
[----:B------:R-:W5:Y:S02]  /*55e0*/  LDG.E.U8 R112, desc[UR50][R8.64+0x78] ;  /* 0x0000783208707981 */ /* 0x000f64000c1e1100 */
[----:B-----5:R-:W-:-:S05]  /*55f0*/  PRMT R12, R112, 0x8880, RZ ;  /* 0x00008880700c7816 */ /* 0x020fca00000000ff */
[----:B------:R-:W-:-:S07]  /*5600*/  IMAD R11, R12, R23, RZ ;  /* 0x000000170c0b7224 */ /* 0x000fce00078e02ff */
.L_x_159:
[----:B------:R-:W-:Y:S05]  /*5610*/  BSYNC B1 ;  /* 0x0000000000017941 */ /* 0x000fea0003800000 */
.L_x_158:
[----:B------:R-:W-:Y:S01]  /*5620*/  @!P1 IMAD R13, R54, R22, R11 ;  /* 0x00000016360d9224 */ /* 0x000fe200078e020b */
[----:B------:R-:W-:Y:S04]  /*5630*/  BSSY B1, `(.L_x_160) ;  /* 0x0000006000017945 */ /* 0x000fe80003800000 */
[----:B------:R0:W-:Y:S01]  /*5640*/  @!P1 STG.E.U8 desc[UR50][R6.64+0x78], R13 ;  /* 0x0000780d06009986 */ /* 0x0001e2000c101132 */
[----:B------:R-:W-:Y:S05]  /*5650*/  @P0 BRA `(.L_x_161) ;  /* 0x00000000000c0947 */ /* 0x000fea0003800000 */
[----:B------:R-:W5:Y:S02]  /*5660*/  LDG.E.U8 R112, desc[UR50][R8.64+0x79] ;  /* 0x0000793208707981 */ /* 0x000f64000c1e1100 */
[----:B-----5:R-:W-:-:S05]  /*5670*/  PRMT R12, R112, 0x8880, RZ ;  /* 0x00008880700c7816 */ /* 0x020fca00000000ff */
[----:B------:R-:W-:-:S07]  /*5680*/  IMAD R11, R12, R23, RZ ;  /* 0x000000170c0b7224 */ /* 0x000fce00078e02ff */
.L_x_161:
[----:B------:R-:W-:Y:S05]  /*5690*/  BSYNC B1 ;  /* 0x0000000000017941 */ /* 0x000fea0003800000 */
.L_x_160:
[----:B------:R-:W-:Y:S01]  /*56a0*/  @!P0 IMAD R55, R55, R22, R11 ;  /* 0x0000001637378224 */ /* 0x000fe200078e020b */
[----:B------:R-:W-:Y:S04]  /*56b0*/  BSSY B1, `(.L_x_162) ;  /* 0x0000006000017945 */ /* 0x000fe80003800000 */
[----:B------:R0:W-:Y:S01]  /*56c0*/  @!P0 STG.E.U8 desc[UR50][R6.64+0x79], R55 ;  /* 0x0000793706008986 */ /* 0x0001e2000c101132 */
[----:B------:R-:W-:Y:S05]  /*56d0*/  @P5 BRA `(.L_x_163) ;  /* 0x00000000000c5947 */ /* 0x000fea0003800000 */
[----:B------:R-:W5:Y:S02]  /*56e0*/  LDG.E.U8 R112, desc[UR50][R2.64+0x80] ;  /* 0x0000803202707981 */ /* 0x000f64000c1e1100 */
[----:B-----5:R-:W-:-:S05]  /*56f0*/  PRMT R12, R112, 0x8880, RZ ;  /* 0x00008880700c7816 */ /* 0x020fca00000000ff */
[----:B------:R-:W-:-:S07]  /*5700*/  IMAD R11, R12, R23, RZ ;  /* 0x000000170c0b7224 */ /* 0x000fce00078e02ff */
.L_x_163:
[----:B------:R-:W-:Y:S05]  /*5710*/  BSYNC B1 ;  /* 0x0000000000017941 */ /* 0x000fea0003800000 */
.L_x_162:
[----:B0-----:R-:W-:Y:S01]  /*5720*/  @!P5 IMAD R13, R24, R22, R11 ;  /* 0x00000016180dd224 */ /* 0x001fe200078e020b */
[----:B------:R-:W-:Y:S04]  /*5730*/  BSSY B1, `(.L_x_164) ;  /* 0x0000006000017945 */ /* 0x000fe80003800000 */
[----:B------:R0:W-:Y:S01]  /*5740*/  @!P5 STG.E.U8 desc[UR50][R4.64+0x80], R13 ;  /* 0x0000800d0400d986 */ /* 0x0001e2000c101132 */
[----:B------:R-:W-:Y:S05]  /*5750*/  @P4 BRA `(.L_x_165) ;  /* 0x00000000000c4947 */ /* 0x000fea0003800000 */
[----:B------:R-:W5:Y:S02]  /*5760*/  LDG.E.U8 R112, desc[UR50][R2.64+0x81] ;  /* 0x0000813202707981 */ /* 0x000f64000c1e1100 */
[----:B-----5:R-:W-:-:S05]  /*5770*/  PRMT R12, R112, 0x8880, RZ ;  /* 0x00008880700c7816 */ /* 0x020fca00000000ff */
[----:B------:R-:W-:-:S07]  /*5780*/  IMAD R11, R12, R23, RZ ;  /* 0x000000170c0b7224 */ /* 0x000fce00078e02ff */
.L_x_165:
[----:B------:R-:W-:Y:S05]  /*5790*/  BSYNC B1 ;  /* 0x0000000000017941 */ /* 0x000fea0003800000 */
.L_x_164:
[----:B------:R-:W-:Y:S01]  /*57a0*/  @!P4 IMAD R25, R25, R22, R11 ;  /* 0x000000161919c224 */ /* 0x000fe200078e020b */
[----:B------:R-:W-:Y:S04]  /*57b0*/  BSSY B1, `(.L_x_166) ;  /* 0x0000006000017945 */ /* 0x000fe80003800000 */
[----:B------:R0:W-:Y:S01]  /*57c0*/  @!P4 STG.E.U8 desc[UR50][R4.64+0x81], R25 ;  /* 0x000081190400c986 */ /* 0x0001e2000c101132 */
[----:B------:R-:W-:Y:S05]  /*57d0*/  @P3 BRA `(.L_x_167) ;  /* 0x00000000000c3947 */ /* 0x000fea0003800000 */
[----:B------:R-:W5:Y:S02]  /*57e0*/  LDG.E.U8 R112, desc[UR50][R8.64+0x80] ;  /* 0x0000803208707981 */ /* 0x000f64000c1e1100 */
[----:B-----5:R-:W-:-:S05]  /*57f0*/  PRMT R12, R112, 0x8880, RZ ;  /* 0x00008880700c7816 */ /* 0x020fca00000000ff */
[----:B------:R-:W-:-:S07]  /*5800*/  IMAD R11, R12, R23, RZ ;  /* 0x000000170c0b7224 */ /* 0x000fce00078e02ff */
.L_x_167:
[----:B------:R-:W-:Y:S05]  /*5810*/  BSYNC B1 ;  /* 0x0000000000017941 */ /* 0x000fea0003800000 */
.L_x_166:
        /* <DEDUP_REMOVED lines=16> */
.L_x_169:
[----:B------:R-:W-:Y:S05]  /*5920*/  BSYNC B1 ;  /* 0x0000000000017941 */ /* 0x000fea0003800000 */
.L_x_168:
[----:B------:R-:W-:Y:S01]  /*5930*/  @!P2 IMAD R27, R27, R22, R11 ;  /* 0x000000161b1ba224 */ /* 0x000fe200078e020b */
[----:B------:R-:W-:Y:S04]  /*5940*/  BSSY B1, `(.L_x_170) ;  /* 0x0000006000017945 */ /* 0x000fe80003800000 */
[----:B------:R0:W-:Y:S01]  /*5950*/  @!P2 STG.E.U8 desc[UR50][R6.64+0x81], R27 ;  /* 0x0000811b0600a986 */ /* 0x0001e2000c101132 */
[----:B------:R-:W-:Y:S05]  /*5960*/  @P5 BRA `(.L_x_171) ;  /* 0x00000000000c5947 */ /* 0x000fea0003800000 */
[----:B------:R-:W5:Y:S02]  /*5970*/  LDG.E.U8 R112, desc[UR50][R2.64+0x88] ;  /* 0x0000883202707981 */ /* 0x000f64000c1e1100 */
[----:B-----5:R-:W-:-:S05]  /*5980*/  PRMT R12, R112, 0x8880, RZ ;  /* 0x00008880700c7816 */ /* 0x020fca00000000ff */
[----:B------:R-:W-:-:S07]  /*5990*/  IMAD R11, R12, R23, RZ ;  /* 0x000000170c0b7224 */ /* 0x000fce00078e02ff */
.L_x_171:
[----:B------:R-:W-:Y:S05]  /*59a0*/  BSYNC B1 ;  /* 0x0000000000017941 */ /* 0x000fea0003800000 */
.L_x_170:
[----:B0-----:R-:W-:Y:S01]  /*59b0*/  @!P5 IMAD R13, R28, R22, R11 ;  /* 0x000000161c0dd224 */ /* 0x001fe200078e020b */
[----:B------:R-:W-:Y:S04]  /*59c0*/  BSSY B1, `(.L_x_172) ;  /* 0x0000006000017945 */ /* 0x000fe80003800000 */
[----:B------:R0:W-:Y:S01]  /*59d0*/  @!P5 STG.E.U8 desc[UR50][R4.64+0x88], R13 ;  /* 0x0000880d0400d986 */ /* 0x0001e2000c101132 */
[----:B------:R-:W-:Y:S05]  /*59e0*/  @P3 BRA `(.L_x_173) ;  /* 0x00000000000c3947 */ /* 0x000fea0003800000 */
[----:B------:R-:W5:Y:S02]  /*59f0*/  LDG.E.U8 R112, desc[UR50][R2.64+0x89] ;  /* 0x0000893202707981 */ /* 0x000f64000c1e1100 */
[----:B-----5:R-:W-:-:S05]  /*5a00*/  PRMT R12, R112, 0x8880, RZ ;  /* 0x00008880700c7816 */ /* 0x020fca00000000ff */
[----:B------:R-:W-:-:S07]  /*5a10*/  IMAD R11, R12, R23, RZ ;  /* 0x000000170c0b7224 */ /* 0x000fce00078e02ff */
.L_x_173:
[----:B------:R-:W-:Y:S05]  /*5a20*/  BSYNC B1 ;  /* 0x0000000000017941 */ /* 0x000fea0003800000 */
.L_x_172:
[----:B------:R-:W-:Y:S01]  /*5a30*/  @!P3 IMAD R29, R29, R22, R11 ;  /* 0x000000161d1db224 */ /* 0x000fe200078e020b */
[----:B------:R-:W-:Y:S04]  /*5a40*/  BSSY B1, `(.L_x_174) ;  /* 0x0000006000017945 */ /* 0x000fe80003800000 */
[----:B------:R0:W-:Y:S01]  /*5a50*/  @!P3 STG.E.U8 desc[UR50][R4.64+0x89], R29 ;  /* 0x0000891d0400b986 */ /* 0x0001e2000c101132 */
[----:B------:R-:W-:Y:S05]  /*5a60*/  @P4 BRA `(.L_x_175) ;  /* 0x00000000000c4947 */ /* 0x000fea0003800000 */
[----:B------:R-:W5:Y:S02]  /*5a70*/  LDG.E.U8 R112, desc[UR50][R8.64+0x88] ;  /* 0x0000883208707981 */ /* 0x000f64000c1e1100 */
[----:B-----5:R-:W-:-:S05]  /*5a80*/  PRMT R12, R112, 0x8880, RZ ;  /* 0x00008880700c7816 */ /* 0x020fca00000000ff */
[----:B------:R-:W-:-:S07]  /*5a90*/  IMAD R11, R12, R23, RZ ;  /* 0x000000170c0b7224 */ /* 0x000fce00078e02ff */
.L_x_175:
[----:B------:R-:W-:Y:S05]  /*5aa0*/  BSYNC B1 ;  /* 0x0000000000017941 */ /* 0x000fea0003800000 */
.L_x_174:
[----:B0-----:R-:W-:Y:S01]  /*5ab0*/  @!P4 IMAD R13, R30, R22, R11 ;  /* 0x000000161e0dc224 */ /* 0x001fe200078e020b */
[----:B------:R-:W-:Y:S04]  /*5ac0*/  BSSY B1, `(.L_x_176) ;  /* 0x0000006000017945 */ /* 0x000fe80003800000 */
[----:B------:R0:W-:Y:S01]  /*5ad0*/  @!P4 STG.E.U8 desc[UR50][R6.64+0x88], R13 ;  /* 0x0000880d0600c986 */ /* 0x0001e2000c101132 */
[----:B------:R-:W-:Y:S05]  /*5ae0*/  @P1 BRA `(.L_x_177) ;  /* 0x00000000000c1947 */ /* 0x000fea0003800000 */
[----:B------:R-:W5:Y:S02]  /*5af0*/  LDG.E.U8 R112, desc[UR50][R8.64+0x89] ;  /* 0x0000893208707981 */ /* 0x000f64000c1e1100 */
[----:B-----5:R-:W-:-:S05]  /*5b00*/  PRMT R12, R112, 0x8880, RZ ;  /* 0x00008880700c7816 */ /* 0x020fca00000000ff */
[----:B------:R-:W-:-:S07]  /*5b10*/  IMAD R11, R12, R23, RZ ;  /* 0x000000170c0b7224 */ /* 0x000fce00078e02ff */
.L_x_177:
[----:B------:R-:W-:Y:S05]  /*5b20*/  BSYNC B1 ;  /* 0x0000000000017941 */ /* 0x000fea0003800000 */
.L_x_176:
[----:B------:R-:W-:Y:S01]  /*5b30*/  @!P1 IMAD R31, R31, R22, R11 ;  /* 0x000000161f1f9224 */ /* 0x000fe200078e020b */
[----:B------:R-:W-:Y:S04]  /*5b40*/  BSSY B1, `(.L_x_178) ;  /* 0x0000006000017945 */ /* 0x000fe80003800000 */
[----:B------:R0:W-:Y:S01]  /*5b50*/  @!P1 STG.E.U8 desc[UR50][R6.64+0x89], R31 ;  /* 0x0000891f06009986 */ /* 0x0001e2000c101132 */
[----:B------:R-:W-:Y:S05]  /*5b60*/  @P6 BRA `(.L_x_179) ;  /* 0x00000000000c6947 */ /* 0x000fea0003800000 */
[----:B------:R-:W5:Y:S02]  /*5b70*/  LDG.E.U8 R112, desc[UR50][R2.64+0x90] ;  /* 0x0000903202707981 */ /* 0x000f64000c1e1100 */
[----:B-----5:R-:W-:-:S05]  /*5b80*/  PRMT R12, R112, 0x8880, RZ ;  /* 0x00008880700c7816 */ /* 0x020fca00000000ff */
[----:B------:R-:W-:-:S07]  /*5b90*/  IMAD R11, R12, R23, RZ ;  /* 0x000000170c0b7224 */ /* 0x000fce00078e02ff */
.L_x_179:
[----:B------:R-:W-:Y:S05]  /*5ba0*/  BSYNC B1 ;  /* 0x0000000000017941 */ /* 0x000fea0003800000 */
.L_x_178:
        /* <DEDUP_REMOVED lines=16> */
.L_x_181:
[----:B------:R-:W-:Y:S05]  /*5cb0*/  BSYNC B1 ;  /* 0x0000000000017941 */ /* 0x000fea0003800000 */
.L_x_180:
[----:B------:R-:W-:Y:S01]  /*5cc0*/  @!P4 IMAD R33, R33, R22, R11 ;  /* 0x000000162121c224 */ /* 0x000fe200078e020b */
[----:B------:R-:W-:Y:S04]  /*5cd0*/  BSSY B1, `(.L_x_182) ;  /* 0x0000006000017945 */ /* 0x000fe80003800000 */
[----:B------:R0:W-:Y:S01]  /*5ce0*/  @!P4 STG.E.U8 desc[UR50][R4.64+0x91], R33 ;  /* 0x000091210400c986 */ /* 0x0001e2000c101132 */
[----:B------:R-:W-:Y:S05]  /*5cf0*/  @P0 BRA `(.L_x_183) ;  /* 0x00000000000c0947 */ /* 0x000fea0003800000 */
[----:B------:R-:W5:Y:S02]  /*5d00*/  LDG.E.U8 R112, desc[UR50][R8.64+0x90] ;  /* 0x0000903208707981 */ /* 0x000f64000c1e1100 */
[----:B-----5:R-:W-:-:S05]  /*5d10*/  PRMT R10, R112, 0x8880, RZ ;  /* 0x00008880700a7816 */ /* 0x020fca00000000ff */
[----:B------:R-:W-:-:S07]  /*5d20*/  IMAD R11, R10, R23, RZ ;  /* 0x000000170a0b7224 */ /* 0x000fce00078e02ff */
.L_x_183:
[----:B------:R-:W-:Y:S05]  /*5d30*/  BSYNC B1 ;  /* 0x0000000000017941 */ /* 0x000fea0003800000 */
.L_x_182:
[----:B0-----:R-:W-:Y:S01]  /*5d40*/  @!P0 IMAD R13, R34, R22, R11 ;  /* 0x00000016220d8224 */ /* 0x001fe200078e020b */
[----:B------:R-:W-:Y:S04]  /*5d50*/  BSSY B1, `(.L_x_184) ;  /* 0x0000006000017945 */ /* 0x000fe80003800000 */
[----:B------:R0:W-:Y:S01]  /*5d60*/  @!P0 STG.E.U8 desc[UR50][R6.64+0x90], R13 ;  /* 0x0000900d06008986 */ /* 0x0001e2000c101132 */
[----:B------:R-:W-:Y:S05]  /*5d70*/  @P3 BRA `(.L_x_185) ;  /* 0x00000000000c3947 */ /* 0x000fea0003800000 */
[----:B------:R-:W5:Y:S02]  /*5d80*/  LDG.E.U8 R112, desc[UR50][R8.64+0x91] ;  /* 0x0000913208707981 */ /* 0x000f64000c1e1100 */
[----:B-----5:R-:W-:-:S05]  /*5d90*/  PRMT R10, R112, 0x8880, RZ ;  /* 0x00008880700a7816 */ /* 0x020fca00000000ff */
[----:B------:R-:W-:-:S07]  /*5da0*/  IMAD R11, R10, R23, RZ ;  /* 0x000000170a0b7224 */ /* 0x000fce00078e02ff */
.L_x_185:
[----:B------:R-:W-:Y:S05]  /*5db0*/  BSYNC B1 ;  /* 0x0000000000017941 */ /* 0x000fea0003800000 */
.L_x_184:
[----:B------:R-:W-:Y:S01]  /*5dc0*/  @!P3 IMAD R35, R35, R22, R11 ;  /* 0x000000162323b224 */ /* 0x000fe200078e020b */
[----:B------:R-:W-:Y:S04]  /*5dd0*/  BSSY B1, `(.L_x_186) ;  /* 0x0000006000017945 */ /* 0x000fe80003800000 */
[----:B------:R0:W-:Y:S01]  /*5de0*/  @!P3 STG.E.U8 desc[UR50][R6.64+0x91], R35 ;  /* 0x000091230600b986 */ /* 0x0001e2000c101132 */
[----:B------:R-:W-:Y:S05]  /*5df0*/  @P6 BRA `(.L_x_187) ;  /* 0x00000000000c6947 */ /* 0x000fea0003800000 */
[----:B------:R-:W5:Y:S02]  /*5e00*/  LDG.E.U8 R112, desc[UR50][R2.64+0x98] ;  /* 0x0000983202707981 */ /* 0x000f64000c1e1100 */
[----:B-----5:R-:W-:-:S05]  /*5e10*/  PRMT R10, R112, 0x8880, RZ ;  /* 0x00008880700a7816 */ /* 0x020fca00000000ff */
[----:B------:R-:W-:-:S07]  /*5e20*/  IMAD R11, R10, R23, RZ ;  /* 0x000000170a0b7224 */ /* 0x000fce00078e02ff */
.L_x_187:
[----:B------:R-:W-:Y:S05]  /*5e30*/  BSYNC B1 ;  /* 0x0000000000017941 */ /* 0x000fea0003800000 */
.L_x_186:
[----:B0-----:R-:W-:Y:S01]  /*5e40*/  @!P6 IMAD R13, R36, R22, R11 ;  /* 0x00000016240de224 */ /* 0x001fe200078e020b */
[----:B------:R-:W-:Y:S04]  /*5e50*/  BSSY B1, `(.L_x_188) ;  /* 0x0000006000017945 */ /* 0x000fe80003800000 */
[----:B------:R0:W-:Y:S01]  /*5e60*/  @!P6 STG.E.U8 desc[UR50][R4.64+0x98], R13 ;  /* 0x0000980d0400e986 */ /* 0x0001e2000c101132 */
[----:B------:R-:W-:Y:S05]  /*5e70*/  @P5 BRA `(.L_x_189) ;  /* 0x00000000000c5947 */ /* 0x000fea0003800000 */
[----:B------:R-:W5:Y:S02]  /*5e80*/  LDG.E.U8 R112, desc[UR50][R2.64+0x99] ;  /* 0x0000993202707981 */ /* 0x000f64000c1e1100 */
[----:B-----5:R-:W-:-:S05]  /*5e90*/  PRMT R10, R112, 0x8880, RZ ;  /* 0x00008880700a7816 */ /* 0x020fca00000000ff */
[----:B------:R-:W-:-:S07]  /*5ea0*/  IMAD R11, R10, R23, RZ ;  /* 0x000000170a0b7224 */ /* 0x000fce00078e02ff */
.L_x_189:
[----:B------:R-:W-:Y:S05]  /*5eb0*/  BSYNC B1 ;  /* 0x0000000000017941 */ /* 0x000fea0003800000 */
.L_x_188:
[----:B------:R-:W-:Y:S01]  /*5ec0*/  @!P5 IMAD R37, R37, R22, R11 ;  /* 0x000000162525d224 */ /* 0x000fe200078e020b */
[----:B------:R-:W-:Y:S04]  /*5ed0*/  BSSY B1, `(.L_x_190) ;  /* 0x0000006000017945 */ /* 0x000fe80003800000 */
[----:B------:R0:W-:Y:S01]  /*5ee0*/  @!P5 STG.E.U8 desc[UR50][R4.64+0x99], R37 ;  /* 0x000099250400d986 */ /* 0x0001e2000c101132 */
[----:B------:R-:W-:Y:S05]  /*5ef0*/  @P2 BRA `(.L_x_191) ;  /* 0x00000000000c2947 */ /* 0x000fea0003800000 */
[----:B------:R-:W5:Y:S02]  /*5f00*/  LDG.E.U8 R112, desc[UR50][R8.64+0x98] ;  /* 0x0000983208707981 */ /* 0x000f64000c1e1100 */
[----:B-----5:R-:W-:-:S05]  /*5f10*/  PRMT R2, R112, 0x8880, RZ ;  /* 0x0000888070027816 */ /* 0x020fca00000000ff */
[----:B------:R-:W-:-:S07]  /*5f20*/  IMAD R11, R2, R23, RZ ;  /* 0x00000017020b7224 */ /* 0x000fce00078e02ff */
.L_x_191:
[----:B------:R-:W-:Y:S05]  /*5f30*/  BSYNC B1 ;  /* 0x0000000000017941 */ /* 0x000fea0003800000 */
.L_x_190:
[----:B------:R-:W-:Y:S01]  /*5f40*/  @!P2 IMAD R3, R38, R22, R11 ;  /* 0x000000162603a224 */ /* 0x000fe200078e020b */
[----:B------:R-:W-:Y:S01]  /*5f50*/  ISETP.LT.OR P1, PT, R0, 0x9, !P1 ;  /* 0x000000090000780c */ /* 0x000fe20004f21670 */
[----:B------:R-:W-:Y:S03]  /*5f60*/  BSSY B1, `(.L_x_192) ;  /* 0x0000006000017945 */ /* 0x000fe60003800000 */
[----:B------:R0:W-:Y:S09]  /*5f70*/  @!P2 STG.E.U8 desc[UR50][R6.64+0x98], R3 ;  /* 0x000098030600a986 */ /* 0x0001f2000c101132 */
[----:B------:R-:W-:Y:S05]  /*5f80*/  @P1 BRA `(.L_x_193) ;  /* 0x00000000000c1947 */ /* 0x000fea0003800000 */
[----:B------:R-:W5:Y:S02]  /*5f90*/  LDG.E.U8 R112, desc[UR50][R8.64+0x99] ;  /* 0x0000993208707981 */ /* 0x000f64000c1e1100 */
[----:B-----5:R-:W-:-:S05]  /*5fa0*/  PRMT R0, R112, 0x8880, RZ ;  /* 0x0000888070007816 */ /* 0x020fca00000000ff */
[----:B------:R-:W-:-:S07]  /*5fb0*/  IMAD R11, R0, R23, RZ ;  /* 0x00000017000b7224 */ /* 0x000fce00078e02ff */
.L_x_193:
[----:B------:R-:W-:Y:S05]  /*5fc0*/  BSYNC B1 ;  /* 0x0000000000017941 */ /* 0x000fea0003800000 */
.L_x_192:
[----:B------:R-:W-:Y:S01]  /*5fd0*/  IMAD R11, R39, R22, R11 ;  /* 0x00000016270b7224 */ /* 0x000fe200078e020b */
[----:B------:R-:W-:Y:S06]  /*5fe0*/  @P1 BRA `(.L_x_194) ;  /* 0x0000001000681947 */ /* 0x000fec0003800000 */
[----:B------:R0:W-:Y:S01]  /*5ff0*/  STG.E.U8 desc[UR50][R6.64+0x99], R11 ;  /* 0x0000990b06007986 */ /* 0x0001e2000c101132 */
[----:B------:R-:W-:Y:S05]  /*6000*/  BRA `(.L_x_194) ;  /* 0x0000001000607947 */ /* 0x000fea0003800000 */
.L_x_33:
[C---:B------:R-:W-:Y:S02]  /*6010*/  ISETP.GE.AND P1, PT, R10.reuse, 0x1, PT ;  /* 0x000000010a00780c */ /* 0x040fe40003f26270 */
[----:B------:R-:W-:Y:S02]  /*6020*/  ISETP.GE.AND P4, PT, R10, 0x2, PT ;  /* 0x000000020a00780c */ /* 0x000fe40003f86270 */
[C---:B------:R-:W-:Y:S02]  /*6030*/  ISETP.LT.OR P3, PT, R0.reuse, 0x1, !P1 ;  /* 0x000000010000780c */ /* 0x040fe40004f61670 */
[C---:B------:R-:W-:Y:S02]  /*6040*/  ISETP.LT.OR P6, PT, R0.reuse, 0x1, !P4 ;  /* 0x000000010000780c */ /* 0x040fe400067c1670 */
[C---:B------:R-:W-:Y:S02]  /*6050*/  ISETP.LT.OR P4, PT, R0.reuse, 0x9, !P4 ;  /* 0x000000090000780c */ /* 0x040fe40006781670 */
[----:B------:R-:W-:-:S02]  /*6060*/  ISETP.LT.OR P1, PT, R0, 0x9, !P1 ;  /* 0x000000090000780c */ /* 0x000fc40004f21670 */
[----:B------:R-:W-:-:S04]  /*6070*/  ISETP.GE.AND P2, PT, R10, 0x9, PT ;  /* 0x000000090a00780c */ /* 0x000fc80003f46270 */
[----:B------:R-:W-:Y:S01]  /*6080*/  ISETP.LT.OR P0, PT, R0, 0x1, !P2 ;  /* 0x000000010000780c */ /* 0x000fe20005701670 */
[-C--:B------:R-:W-:Y:S01]  /*6090*/  @!P3 IMAD R3, R88, R22.reuse, RZ ;  /* 0x000000165803b224 */ /* 0x080fe200078e02ff */
[----:B------:R-:W-:Y:S01]  /*60a0*/  ISETP.LT.OR P2, PT, R0, 0x9, !P2 ;  /* 0x000000090000780c */ /* 0x000fe20005741670 */
[-C--:B------:R-:W-:Y:S02]  /*60b0*/  @!P6 IMAD R89, R89, R22.reuse, RZ ;  /* 0x000000165959e224 */ /* 0x080fe400078e02ff */
[-C--:B------:R-:W-:Y:S01]  /*60c0*/  @!P4 IMAD R91, R91, R22.reuse, RZ ;  /* 0x000000165b5bc224 */ /* 0x080fe200078e02ff */
[----:B------:R0:W-:Y:S01]  /*60d0*/  @!P3 STG.E.U8 desc[UR50][R4.64], R3 ;  /* 0x000000030400b986 */ /* 0x0001e2000c101132 */
[----:B------:R-:W-:Y:S01]  /*60e0*/  ISETP.GE.AND P3, PT, R10, 0xa, PT ;  /* 0x0000000a0a00780c */ /* 0x000fe20003f66270 */
[----:B------:R-:W-:Y:S02]  /*60f0*/  @!P1 IMAD R9, R90, R22, RZ ;  /* 0x000000165a099224 */ /* 0x000fe400078e02ff */
[----:B------:R-:W-:Y:S01]  /*6100*/  @!P6 STG.E.U8 desc[UR50][R4.64+0x1], R89 ;  /* 0x000001590400e986 */ /* 0x000fe2000c101132 */
[----:B------:R-:W-:-:S02]  /*6110*/  ISETP.LT.OR P5, PT, R0, 0x1, !P3 ;  /* 0x000000010000780c */ /* 0x000fc40005fa1670 */
[-C--:B------:R-:W-:Y:S01]  /*6120*/  @!P0 IMAD R11, R92, R22.reuse, RZ ;  /* 0x000000165c0b8224 */ /* 0x080fe200078e02ff */
[----:B------:R-:W-:Y:S01]  /*6130*/  @!P4 STG.E.U8 desc[UR50][R6.64+0x1], R91 ;  /* 0x0000015b0600c986 */ /* 0x000fe2000c101132 */
[----:B------:R-:W-:Y:S02]  /*6140*/  ISETP.GE.AND P4, PT, R10, 0x12, PT ;  /* 0x000000120a00780c */ /* 0x000fe40003f86270 */
[----:B------:R-:W-:Y:S01]  /*6150*/  ISETP.LT.OR P3, PT, R0, 0x9, !P3 ;  /* 0x000000090000780c */ /* 0x000fe20005f61670 */
[----:B------:R1:W-:Y:S01]  /*6160*/  @!P1 STG.E.U8 desc[UR50][R6.64], R9 ;  /* 0x0000000906009986 */ /* 0x0003e2000c101132 */
[----:B------:R-:W-:Y:S01]  /*6170*/  ISETP.GE.AND P1, PT, R10, 0x11, PT ;  /* 0x000000110a00780c */ /* 0x000fe20003f26270 */
[-C--:B0-----:R-:W-:Y:S01]  /*6180*/  @!P2 IMAD R3, R94, R22.reuse, RZ ;  /* 0x000000165e03a224 */ /* 0x081fe200078e02ff */
[C---:B------:R-:W-:Y:S01]  /*6190*/  ISETP.LT.OR P6, PT, R0.reuse, 0x1, !P4 ;  /* 0x000000010000780c */ /* 0x040fe200067c1670 */
[----:B------:R-:W-:Y:S01]  /*61a0*/  @!P0 STG.E.U8 desc[UR50][R4.64+0x8], R11 ;  /* 0x0000080b04008986 */ /* 0x000fe2000c101132 */
[C---:B------:R-:W-:Y:S01]  /*61b0*/  ISETP.LT.OR P0, PT, R0.reuse, 0x1, !P1 ;  /* 0x000000010000780c */ /* 0x040fe20004f01670 */
[----:B------:R-:W-:Y:S01]  /*61c0*/  @!P5 IMAD R93, R93, R22, RZ ;  /* 0x000000165d5dd224 */ /* 0x000fe200078e02ff */
[----:B------:R-:W-:-:S02]  /*61d0*/  ISETP.LT.OR P1, PT, R0, 0x9, !P1 ;  /* 0x000000090000780c */ /* 0x000fc40004f21670 */
[----:B------:R-:W-:Y:S02]  /*61e0*/  ISETP.LT.OR P4, PT, R0, 0x9, !P4 ;  /* 0x000000090000780c */ /* 0x000fe40006781670 */
[----:B------:R-:W-:Y:S01]  /*61f0*/  @!P5 STG.E.U8 desc[UR50][R4.64+0x9], R93 ;  /* 0x0000095d0400d986 */ /* 0x000fe2000c101132 */
[----:B------:R-:W-:-:S03]  /*6200*/  @!P3 IMAD R95, R95, R22, RZ ;  /* 0x000000165f5fb224 */ /* 0x000fc600078e02ff */
[----:B------:R0:W-:Y:S01]  /*6210*/  @!P2 STG.E.U8 desc[UR50][R6.64+0x8], R3 ;  /* 0x000008030600a986 */ /* 0x0001e2000c101132 */
[----:B------:R-:W-:Y:S01]  /*6220*/  ISETP.GE.AND P2, PT, R10, 0x19, PT ;  /* 0x000000190a00780c */ /* 0x000fe20003f46270 */
[-C--:B------:R-:W-:Y:S02]  /*6230*/  @!P6 IMAD R97, R97, R22.reuse, RZ ;  /* 0x000000166161e224 */ /* 0x080fe400078e02ff */
[-C--:B-1----:R-:W-:Y:S01]  /*6240*/  @!P0 IMAD R9, R96, R22.reuse, RZ ;  /* 0x0000001660098224 */ /* 0x082fe200078e02ff */
[----:B------:R-:W-:Y:S01]  /*6250*/  ISETP.LT.OR P5, PT, R0, 0x1, !P2 ;  /* 0x000000010000780c */ /* 0x000fe200057a1670 */
[----:B------:R-:W-:Y:S01]  /*6260*/  @!P3 STG.E.U8 desc[UR50][R6.64+0x9], R95 ;  /* 0x0000095f0600b986 */ /* 0x000fe2000c101132 */
[----:B------:R-:W-:Y:S01]  /*6270*/  ISETP.GE.AND P3, PT, R10, 0x1a, PT ;  /* 0x0000001a0a00780c */ /* 0x000fe20003f66270 */
[-C--:B------:R-:W-:Y:S01]  /*6280*/  @!P4 IMAD R99, R99, R22.reuse, RZ ;  /* 0x000000166363c224 */ /* 0x080fe200078e02ff */
[C---:B------:R-:W-:Y:S01]  /*6290*/  ISETP.LT.OR P2, PT, R0.reuse, 0x9, !P2 ;  /* 0x000000090000780c */ /* 0x040fe20005741670 */
[----:B------:R-:W-:Y:S01]  /*62a0*/  @!P6 STG.E.U8 desc[UR50][R4.64+0x11], R97 ;  /* 0x000011610400e986 */ /* 0x000fe2000c101132 */
[----:B------:R-:W-:Y:S01]  /*62b0*/  ISETP.LT.OR P6, PT, R0, 0x1, !P3 ;  /* 0x000000010000780c */ /* 0x000fe20005fc1670 */
[----:B0-----:R-:W-:Y:S01]  /*62c0*/  @!P1 IMAD R3, R98, R22, RZ ;  /* 0x0000001662039224 */ /* 0x001fe200078e02ff */
[----:B------:R-:W-:Y:S01]  /*62d0*/  ISETP.LT.OR P3, PT, R0, 0x9, !P3 ;  /* 0x000000090000780c */ /* 0x000fe20005f61670 */
[----:B------:R0:W-:Y:S01]  /*62e0*/  @!P0 STG.E.U8 desc[UR50][R4.64+0x10], R9 ;  /* 0x0000100904008986 */ /* 0x0001e2000c101132 */
[----:B------:R-:W-:-:S03]  /*62f0*/  ISETP.GE.AND P0, PT, R10, 0x21, PT ;  /* 0x000000210a00780c */ /* 0x000fc60003f06270 */
[----:B------:R-:W-:Y:S01]  /*6300*/  @!P5 IMAD R11, R100, R22, RZ ;  /* 0x00000016640bd224 */ /* 0x000fe200078e02ff */
[----:B------:R1:W-:Y:S01]  /*6310*/  @!P1 STG.E.U8 desc[UR50][R6.64+0x10], R3 ;  /* 0x0000100306009986 */ /* 0x0003e2000c101132 */
[----:B------:R-:W-:-:S03]  /*6320*/  ISETP.GE.AND P1, PT, R10, 0x22, PT ;  /* 0x000000220a00780c */ /* 0x000fc60003f26270 */
[----:B------:R-:W-:Y:S01]  /*6330*/  @!P4 STG.E.U8 desc[UR50][R6.64+0x11], R99 ;  /* 0x000011630600c986 */ /* 0x000fe2000c101132 */
[C---:B------:R-:W-:Y:S01]  /*6340*/  ISETP.LT.OR P4, PT, R0.reuse, 0x1, !P0 ;  /* 0x000000010000780c */ /* 0x040fe20004781670 */
[-C--:B------:R-:W-:Y:S01]  /*6350*/  @!P6 IMAD R101, R101, R22.reuse, RZ ;  /* 0x000000166565e224 */ /* 0x080fe200078e02ff */
[C---:B------:R-:W-:Y:S01]  /*6360*/  ISETP.LT.OR P0, PT, R0.reuse, 0x9, !P0 ;  /* 0x000000090000780c */ /* 0x040fe20004701670 */
[----:B------:R2:W-:Y:S01]  /*6370*/  @!P5 STG.E.U8 desc[UR50][R4.64+0x18], R11 ;  /* 0x0000180b0400d986 */ /* 0x0005e2000c101132 */
[----:B------:R-:W-:Y:S01]  /*6380*/  ISETP.LT.OR P5, PT, R0, 0x1, !P1 ;  /* 0x000000010000780c */ /* 0x000fe20004fa1670 */
[-C--:B0-----:R-:W-:Y:S01]  /*6390*/  @!P2 IMAD R9, R102, R22.reuse, RZ ;  /* 0x000000166609a224 */ /* 0x081fe200078e02ff */
[----:B------:R-:W-:Y:S01]  /*63a0*/  ISETP.LT.OR P1, PT, R0, 0x9, !P1 ;  /* 0x000000090000780c */ /* 0x000fe20004f21670 */
[-C--:B------:R-:W-:Y:S01]  /*63b0*/  @!P3 IMAD R103, R103, R22.reuse, RZ ;  /* 0x000000166767b224 */ /* 0x080fe200078e02ff */
[----:B------:R-:W-:Y:S04]  /*63c0*/  @!P6 STG.E.U8 desc[UR50][R4.64+0x19], R101 ;  /* 0x000019650400e986 */ /* 0x000fe8000c101132 */
[----:B------:R0:W-:Y:S01]  /*63d0*/  @!P2 STG.E.U8 desc[UR50][R6.64+0x18], R9 ;  /* 0x000018090600a986 */ /* 0x0001e2000c101132 */
[-C--:B-1----:R-:W-:Y:S01]  /*63e0*/  @!P4 IMAD R3, R72, R22.reuse, RZ ;  /* 0x000000164803c224 */ /* 0x082fe200078e02ff */
[----:B------:R-:W-:Y:S01]  /*63f0*/  ISETP.GE.AND P2, PT, R10, 0x29, PT ;  /* 0x000000290a00780c */ /* 0x000fe20003f46270 */
[-C--:B--2---:R-:W-:Y:S01]  /*6400*/  @!P0 IMAD R11, R74, R22.reuse, RZ ;  /* 0x000000164a0b8224 */ /* 0x084fe200078e02ff */
[----:B------:R-:W-:Y:S01]  /*6410*/  @!P3 STG.E.U8 desc[UR50][R6.64+0x19], R103 ;  /* 0x000019670600b986 */ /* 0x000fe2000c101132 */
[----:B------:R-:W-:Y:S01]  /*6420*/  ISETP.GE.AND P3, PT, R10, 0x2a, PT ;  /* 0x0000002a0a00780c */ /* 0x000fe20003f66270 */
[-C--:B------:R-:W-:Y:S01]  /*6430*/  @!P5 IMAD R73, R73, R22.reuse, RZ ;  /* 0x000000164949d224 */ /* 0x080fe200078e02ff */
[C---:B------:R-:W-:Y:S01]  /*6440*/  ISETP.LT.OR P6, PT, R0.reuse, 0x1, !P2 ;  /* 0x000000010000780c */ /* 0x040fe200057c1670 */
[----:B------:R1:W-:Y:S01]  /*6450*/  @!P4 STG.E.U8 desc[UR50][R4.64+0x20], R3 ;  /* 0x000020030400c986 */ /* 0x0003e2000c101132 */
[C---:B------:R-:W-:Y:S01]  /*6460*/  ISETP.LT.OR P4, PT, R0.reuse, 0x1, !P3 ;  /* 0x000000010000780c */ /* 0x040fe20005f81670 */
[----:B------:R-:W-:Y:S01]  /*6470*/  @!P1 IMAD R75, R75, R22, RZ ;  /* 0x000000164b4b9224 */ /* 0x000fe200078e02ff */
[C---:B------:R-:W-:Y:S01]  /*6480*/  ISETP.LT.OR P2, PT, R0.reuse, 0x9, !P2 ;  /* 0x000000090000780c */ /* 0x040fe20005741670 */
[----:B------:R-:W-:Y:S01]  /*6490*/  @!P5 STG.E.U8 desc[UR50][R4.64+0x21], R73 ;  /* 0x000021490400d986 */ /* 0x000fe2000c101132 */
[----:B------:R-:W-:-:S02]  /*64a0*/  ISETP.LT.OR P3, PT, R0, 0x9, !P3 ;  /* 0x000000090000780c */ /* 0x000fc40005f61670 */
[C---:B------:R-:W-:Y:S01]  /*64b0*/  ISETP.GE.AND P5, PT, R10.reuse, 0x32, PT ;  /* 0x000000320a00780c */ /* 0x040fe20003fa6270 */
[----:B------:R2:W-:Y:S01]  /*64c0*/  @!P0 STG.E.U8 desc[UR50][R6.64+0x20], R11 ;  /* 0x0000200b06008986 */ /* 0x0005e2000c101132 */
[----:B------:R-:W-:-:S03]  /*64d0*/  ISETP.GE.AND P0, PT, R10, 0x31, PT ;  /* 0x000000310a00780c */ /* 0x000fc60003f06270 */
[----:B------:R-:W-:Y:S01]  /*64e0*/  @!P1 STG.E.U8 desc[UR50][R6.64+0x21], R75 ;  /* 0x0000214b06009986 */ /* 0x000fe2000c101132 */
[----:B------:R-:W-:Y:S01]  /*64f0*/  ISETP.LT.OR P1, PT, R0, 0x1, !P0 ;  /* 0x000000010000780c */ /* 0x000fe20004721670 */
[-C--:B0-----:R-:W-:Y:S01]  /*6500*/  @!P6 IMAD R9, R76, R22.reuse, RZ ;  /* 0x000000164c09e224 */ /* 0x081fe200078e02ff */
[----:B------:R-:W-:Y:S01]  /*6510*/  ISETP.LT.OR P0, PT, R0, 0x9, !P0 ;  /* 0x000000090000780c */ /* 0x000fe20004701670 */
[-C--:B------:R-:W-:Y:S02]  /*6520*/  @!P4 IMAD R77, R77, R22.reuse, RZ ;  /* 0x000000164d4dc224 */ /* 0x080fe400078e02ff */
[-C--:B-1----:R-:W-:Y:S01]  /*6530*/  @!P2 IMAD R3, R78, R22.reuse, RZ ;  /* 0x000000164e03a224 */ /* 0x082fe200078e02ff */
[----:B------:R0:W-:Y:S01]  /*6540*/  @!P6 STG.E.U8 desc[UR50][R4.64+0x28], R9 ;  /* 0x000028090400e986 */ /* 0x0001e2000c101132 */
[----:B------:R-:W-:Y:S01]  /*6550*/  @!P3 IMAD R79, R79, R22, RZ ;  /* 0x000000164f4fb224 */ /* 0x000fe200078e02ff */
[----:B------:R-:W-:Y:S02]  /*6560*/  ISETP.LT.OR P6, PT, R0, 0x1, !P5 ;  /* 0x000000010000780c */ /* 0x000fe40006fc1670 */
[----:B------:R-:W-:Y:S01]  /*6570*/  @!P4 STG.E.U8 desc[UR50][R4.64+0x29], R77 ;  /* 0x0000294d0400c986 */ /* 0x000fe2000c101132 */
[----:B------:R-:W-:-:S03]  /*6580*/  ISETP.GE.AND P4, PT, R10, 0x39, PT ;  /* 0x000000390a00780c */ /* 0x000fc60003f86270 */
[----:B------:R1:W-:Y:S01]  /*6590*/  @!P2 STG.E.U8 desc[UR50][R6.64+0x28], R3 ;  /* 0x000028030600a986 */ /* 0x0003e2000c101132 */
[----:B------:R-:W-:Y:S01]  /*65a0*/  ISETP.LT.OR P2, PT, R0, 0x9, !P5 ;  /* 0x000000090000780c */ /* 0x000fe20006f41670 */
[-C--:B--2---:R-:W-:Y:S01]  /*65b0*/  @!P0 IMAD R11, R82, R22.reuse, RZ ;  /* 0x00000016520b8224 */ /* 0x084fe200078e02ff */
[----:B------:R-:W-:Y:S01]  /*65c0*/  ISETP.LT.OR P5, PT, R0, 0x1, !P4 ;  /* 0x000000010000780c */ /* 0x000fe200067a1670 */
[-C--:B0-----:R-:W-:Y:S01]  /*65d0*/  @!P1 IMAD R9, R80, R22.reuse, RZ ;  /* 0x0000001650099224 */ /* 0x081fe200078e02ff */
[----:B------:R-:W-:Y:S01]  /*65e0*/  @!P3 STG.E.U8 desc[UR50][R6.64+0x29], R79 ;  /* 0x0000294f0600b986 */ /* 0x000fe2000c101132 */
[----:B------:R-:W-:Y:S01]  /*65f0*/  ISETP.GE.AND P3, PT, R10, 0x3a, PT ;  /* 0x0000003a0a00780c */ /* 0x000fe20003f66270 */
[----:B------:R-:W-:Y:S01]  /*6600*/  @!P6 IMAD R81, R81, R22, RZ ;  /* 0x000000165151e224 */ /* 0x000fe200078e02ff */
[C---:B------:R-:W-:Y:S01]  /*6610*/  ISETP.LT.OR P4, PT, R0.reuse, 0x9, !P4 ;  /* 0x000000090000780c */ /* 0x040fe20006781670 */
[----:B------:R0:W-:Y:S01]  /*6620*/  @!P1 STG.E.U8 desc[UR50][R4.64+0x30], R9 ;  /* 0x0000300904009986 */ /* 0x0001e2000c101132 */
[----:B------:R-:W-:-:S02]  /*6630*/  ISETP.LT.OR P1, PT, R0, 0x1, !P3 ;  /* 0x000000010000780c */ /* 0x000fc40005f21670 */
[----:B------:R-:W-:Y:S01]  /*6640*/  ISETP.LT.OR P3, PT, R0, 0x9, !P3 ;  /* 0x000000090000780c */ /* 0x000fe20005f61670 */
[----:B------:R-:W-:Y:S01]  /*6650*/  @!P6 STG.E.U8 desc[UR50][R4.64+0x31], R81 ;  /* 0x000031510400e986 */ /* 0x000fe2000c101132 */
[-C--:B------:R-:W-:Y:S01]  /*6660*/  @!P2 IMAD R83, R83, R22.reuse, RZ ;  /* 0x000000165353a224 */ /* 0x080fe200078e02ff */
[----:B------:R-:W-:Y:S01]  /*6670*/  ISETP.GE.AND P6, PT, R10, 0x42, PT ;  /* 0x000000420a00780c */ /* 0x000fe20003fc6270 */
[----:B-1----:R-:W-:Y:S01]  /*6680*/  @!P5 IMAD R3, R84, R22, RZ ;  /* 0x000000165403d224 */ /* 0x002fe200078e02ff */
[----:B------:R-:W-:Y:S01]  /*6690*/  @!P0 STG.E.U8 desc[UR50][R6.64+0x30], R11 ;  /* 0x0000300b06008986 */ /* 0x000fe2000c101132 */
[----:B------:R-:W-:-:S03]  /*66a0*/  ISETP.GE.AND P0, PT, R10, 0x41, PT ;  /* 0x000000410a00780c */ /* 0x000fc60003f06270 */
[----:B------:R-:W-:Y:S01]  /*66b0*/  @!P2 STG.E.U8 desc[UR50][R6.64+0x31], R83 ;  /* 0x000031530600a986 */ /* 0x000fe2000c101132 */
[-C--:B0-----:R-:W-:Y:S01]  /*66c0*/  @!P4 IMAD R9, R86, R22.reuse, RZ ;  /* 0x000000165609c224 */ /* 0x081fe200078e02ff */
[C---:B------:R-:W-:Y:S01]  /*66d0*/  ISETP.LT.OR P2, PT, R0.reuse, 0x1, !P0 ;  /* 0x000000010000780c */ /* 0x040fe20004741670 */
[-C--:B------:R-:W-:Y:S01]  /*66e0*/  @!P1 IMAD R85, R85, R22.reuse, RZ ;  /* 0x0000001655559224 */ /* 0x080fe200078e02ff */
[----:B------:R0:W-:Y:S01]  /*66f0*/  @!P5 STG.E.U8 desc[UR50][R4.64+0x38], R3 ;  /* 0x000038030400d986 */ /* 0x0001e2000c101132 */
[C---:B------:R-:W-:Y:S01]  /*6700*/  ISETP.LT.OR P5, PT, R0.reuse, 0x1, !P6 ;  /* 0x000000010000780c */ /* 0x040fe200077a1670 */
[----:B------:R-:W-:Y:S01]  /*6710*/  @!P3 IMAD R87, R87, R22, RZ ;  /* 0x000000165757b224 */ /* 0x000fe200078e02ff */
[----:B------:R-:W-:Y:S01]  /*6720*/  ISETP.LT.OR P0, PT, R0, 0x9, !P0 ;  /* 0x000000090000780c */ /* 0x000fe20004701670 */
[----:B------:R-:W-:Y:S01]  /*6730*/  @!P1 STG.E.U8 desc[UR50][R4.64+0x39], R85 ;  /* 0x0000395504009986 */ /* 0x000fe2000c101132 */
[----:B------:R-:W-:-:S03]  /*6740*/  ISETP.GE.AND P1, PT, R10, 0x49, PT ;  /* 0x000000490a00780c */ /* 0x000fc60003f26270 */
[----:B------:R1:W-:Y:S01]  /*6750*/  @!P4 STG.E.U8 desc[UR50][R6.64+0x38], R9 ;  /* 0x000038090600c986 */ /* 0x0003e2000c101132 */
[C---:B------:R-:W-:Y:S02]  /*6760*/  ISETP.LT.OR P4, PT, R0.reuse, 0x9, !P6 ;  /* 0x000000090000780c */ /* 0x040fe40007781670 */
[----:B------:R-:W-:Y:S01]  /*6770*/  ISETP.LT.OR P6, PT, R0, 0x1, !P1 ;  /* 0x000000010000780c */ /* 0x000fe20004fc1670 */
[----:B------:R-:W-:Y:S01]  /*6780*/  @!P3 STG.E.U8 desc[UR50][R6.64+0x39], R87 ;  /* 0x000039570600b986 */ /* 0x000fe2000c101132 */
[----:B------:R-:W-:Y:S01]  /*6790*/  ISETP.GE.AND P3, PT, R10, 0x4a, PT ;  /* 0x0000004a0a00780c */ /* 0x000fe20003f66270 */
[-C--:B------:R-:W-:Y:S01]  /*67a0*/  @!P5 IMAD R57, R57, R22.reuse, RZ ;  /* 0x000000163939d224 */ /* 0x080fe200078e02ff */
[----:B------:R-:W-:Y:S01]  /*67b0*/  ISETP.LT.OR P1, PT, R0, 0x9, !P1 ;  /* 0x000000090000780c */ /* 0x000fe20004f21670 */
[-C--:B0-----:R-:W-:Y:S02]  /*67c0*/  @!P2 IMAD R3, R56, R22.reuse, RZ ;  /* 0x000000163803a224 */ /* 0x081fe400078e02ff */
[----:B------:R-:W-:Y:S01]  /*67d0*/  @!P0 IMAD R11, R58, R22, RZ ;  /* 0x000000163a0b8224 */ /* 0x000fe200078e02ff */
[----:B------:R-:W-:Y:S01]  /*67e0*/  @!P5 STG.E.U8 desc[UR50][R4.64+0x41], R57 ;  /* 0x000041390400d986 */ /* 0x000fe2000c101132 */
[----:B------:R-:W-:-:S02]  /*67f0*/  ISETP.LT.OR P5, PT, R0, 0x1, !P3 ;  /* 0x000000010000780c */ /* 0x000fc40005fa1670 */
[-C--:B------:R-:W-:Y:S01]  /*6800*/  @!P4 IMAD R59, R59, R22.reuse, RZ ;  /* 0x000000163b3bc224 */ /* 0x080fe200078e02ff */
[----:B------:R0:W-:Y:S01]  /*6810*/  @!P2 STG.E.U8 desc[UR50][R4.64+0x40], R3 ;  /* 0x000040030400a986 */ /* 0x0001e2000c101132 */
[-C--:B-1----:R-:W-:Y:S01]  /*6820*/  @!P6 IMAD R9, R60, R22.reuse, RZ ;  /* 0x000000163c09e224 */ /* 0x082fe200078e02ff */
[----:B------:R-:W-:Y:S02]  /*6830*/  ISETP.LT.OR P3, PT, R0, 0x9, !P3 ;  /* 0x000000090000780c */ /* 0x000fe40005f61670 */
[----:B------:R-:W-:Y:S01]  /*6840*/  @!P0 STG.E.U8 desc[UR50][R6.64+0x40], R11 ;  /* 0x0000400b06008986 */ /* 0x000fe2000c101132 */
[C---:B------:R-:W-:Y:S02]  /*6850*/  ISETP.GE.AND P0, PT, R10.reuse, 0x51, PT ;  /* 0x000000510a00780c */ /* 0x040fe40003f06270 */
[----:B------:R-:W-:Y:S01]  /*6860*/  ISETP.GE.AND P2, PT, R10, 0x52, PT ;  /* 0x000000520a00780c */ /* 0x000fe20003f46270 */
[----:B------:R-:W-:Y:S02]  /*6870*/  @!P4 STG.E.U8 desc[UR50][R6.64+0x41], R59 ;  /* 0x0000413b0600c986 */ /* 0x000fe4000c101132 */
[-C--:B------:R-:W-:Y:S01]  /*6880*/  @!P5 IMAD R61, R61, R22.reuse, RZ ;  /* 0x000000163d3dd224 */ /* 0x080fe200078e02ff */
[C---:B------:R-:W-:Y:S01]  /*6890*/  ISETP.LT.OR P4, PT, R0.reuse, 0x1, !P2 ;  /* 0x000000010000780c */ /* 0x040fe20005781670 */
[----:B------:R1:W-:Y:S01]  /*68a0*/  @!P6 STG.E.U8 desc[UR50][R4.64+0x48], R9 ;  /* 0x000048090400e986 */ /* 0x0003e2000c101132 */
[----:B------:R-:W-:Y:S01]  /*68b0*/  ISETP.LT.OR P6, PT, R0, 0x1, !P0 ;  /* 0x000000010000780c */ /* 0x000fe200047c1670 */
[-C--:B0-----:R-:W-:Y:S01]  /*68c0*/  @!P1 IMAD R3, R62, R22.reuse, RZ ;  /* 0x000000163e039224 */ /* 0x081fe200078e02ff */
[----:B------:R-:W-:Y:S01]  /*68d0*/  ISETP.LT.OR P0, PT, R0, 0x9, !P0 ;  /* 0x000000090000780c */ /* 0x000fe20004701670 */
[----:B------:R-:W-:Y:S01]  /*68e0*/  @!P3 IMAD R63, R63, R22, RZ ;  /* 0x000000163f3fb224 */ /* 0x000fe200078e02ff */
[----:B------:R-:W-:Y:S01]  /*68f0*/  @!P5 STG.E.U8 desc[UR50][R4.64+0x49], R61 ;  /* 0x0000493d0400d986 */ /* 0x000fe2000c101132 */
[----:B------:R-:W-:-:S02]  /*6900*/  ISETP.GE.AND P5, PT, R10, 0x59, PT ;  /* 0x000000590a00780c */ /* 0x000fc40003fa6270 */
[C---:B------:R-:W-:Y:S01]  /*6910*/  ISETP.LT.OR P2, PT, R0.reuse, 0x9, !P2 ;  /* 0x000000090000780c */ /* 0x040fe20005741670 */
[----:B------:R-:W-:Y:S01]  /*6920*/  @!P3 STG.E.U8 desc[UR50][R6.64+0x49], R63 ;  /* 0x0000493f0600b986 */ /* 0x000fe2000c101132 */
[----:B------:R-:W-:Y:S02]  /*6930*/  ISETP.LT.OR P3, PT, R0, 0x1, !P5 ;  /* 0x000000010000780c */ /* 0x000fe40006f61670 */
[-C--:B------:R-:W-:Y:S01]  /*6940*/  @!P4 IMAD R65, R65, R22.reuse, RZ ;  /* 0x000000164141c224 */ /* 0x080fe200078e02ff */
[----:B------:R0:W-:Y:S01]  /*6950*/  @!P1 STG.E.U8 desc[UR50][R6.64+0x48], R3 ;  /* 0x0000480306009986 */ /* 0x0001e2000c101132 */
[-C--:B-1----:R-:W-:Y:S01]  /*6960*/  @!P6 IMAD R9, R64, R22.reuse, RZ ;  /* 0x000000164009e224 */ /* 0x082fe200078e02ff */
[----:B------:R-:W-:Y:S01]  /*6970*/  ISETP.GE.AND P1, PT, R10, 0x5a, PT ;  /* 0x0000005a0a00780c */ /* 0x000fe20003f26270 */
[----:B------:R-:W-:Y:S01]  /*6980*/  @!P0 IMAD R11, R66, R22, RZ ;  /* 0x00000016420b8224 */ /* 0x000fe200078e02ff */
[----:B------:R-:W-:Y:S01]  /*6990*/  @!P4 STG.E.U8 desc[UR50][R4.64+0x51], R65 ;  /* 0x000051410400c986 */ /* 0x000fe2000c101132 */
[----:B------:R-:W-:-:S03]  /*69a0*/  ISETP.LT.OR P5, PT, R0, 0x9, !P5 ;  /* 0x000000090000780c */ /* 0x000fc60006fa1670 */
[----:B------:R1:W-:Y:S01]  /*69b0*/  @!P6 STG.E.U8 desc[UR50][R4.64+0x50], R9 ;  /* 0x000050090400e986 */ /* 0x0003e2000c101132 */
[C---:B------:R-:W-:Y:S01]  /*69c0*/  ISETP.LT.OR P6, PT, R0.reuse, 0x1, !P1 ;  /* 0x000000010000780c */ /* 0x040fe20004fc1670 */
[-C--:B------:R-:W-:Y:S01]  /*69d0*/  @!P2 IMAD R67, R67, R22.reuse, RZ ;  /* 0x000000164343a224 */ /* 0x080fe200078e02ff */
[----:B------:R-:W-:Y:S01]  /*69e0*/  ISETP.LT.OR P1, PT, R0, 0x9, !P1 ;  /* 0x000000090000780c */ /* 0x000fe20004f21670 */
[----:B------:R2:W-:Y:S01]  /*69f0*/  @!P0 STG.E.U8 desc[UR50][R6.64+0x50], R11 ;  /* 0x0000500b06008986 */ /* 0x0005e2000c101132 */
[----:B------:R-:W-:Y:S01]  /*6a00*/  ISETP.GE.AND P0, PT, R10, 0x61, PT ;  /* 0x000000610a00780c */ /* 0x000fe20003f06270 */
[-C--:B0-----:R-:W-:Y:S02]  /*6a10*/  @!P3 IMAD R3, R68, R22.reuse, RZ ;  /* 0x000000164403b224 */ /* 0x081fe400078e02ff */
[----:B------:R-:W-:Y:S01]  /*6a20*/  @!P2 STG.E.U8 desc[UR50][R6.64+0x51], R67 ;  /* 0x000051430600a986 */ /* 0x000fe2000c101132 */
[----:B------:R-:W-:Y:S02]  /*6a30*/  ISETP.LT.OR P4, PT, R0, 0x1, !P0 ;  /* 0x000000010000780c */ /* 0x000fe40004781670 */
[----:B------:R-:W-:Y:S01]  /*6a40*/  ISETP.GE.AND P2, PT, R10, 0x62, PT ;  /* 0x000000620a00780c */ /* 0x000fe20003f46270 */
[----:B------:R0:W-:Y:S01]  /*6a50*/  @!P3 STG.E.U8 desc[UR50][R4.64+0x58], R3 ;  /* 0x000058030400b986 */ /* 0x0001e2000c101132 */
[C---:B------:R-:W-:Y:S01]  /*6a60*/  ISETP.LT.OR P0, PT, R0.reuse, 0x9, !P0 ;  /* 0x000000090000780c */ /* 0x040fe20004701670 */
[-C--:B------:R-:W-:Y:S01]  /*6a70*/  @!P6 IMAD R69, R69, R22.reuse, RZ ;  /* 0x000000164545e224 */ /* 0x080fe200078e02ff */
[C---:B------:R-:W-:Y:S01]  /*6a80*/  ISETP.LT.OR P3, PT, R0.reuse, 0x1, !P2 ;  /* 0x000000010000780c */ /* 0x040fe20005761670 */
[-C--:B------:R-:W-:Y:S01]  /*6a90*/  @!P1 IMAD R71, R71, R22.reuse, RZ ;  /* 0x0000001647479224 */ /* 0x080fe200078e02ff */
[----:B------:R-:W-:Y:S01]  /*6aa0*/  ISETP.LT.OR P2, PT, R0, 0x9, !P2 ;  /* 0x000000090000780c */ /* 0x000fe20005741670 */
[----:B-1----:R-:W-:Y:S01]  /*6ab0*/  @!P5 IMAD R9, R70, R22, RZ ;  /* 0x000000164609d224 */ /* 0x002fe200078e02ff */
[----:B------:R-:W-:Y:S01]  /*6ac0*/  @!P6 STG.E.U8 desc[UR50][R4.64+0x59], R69 ;  /* 0x000059450400e986 */ /* 0x000fe2000c101132 */
[----:B------:R-:W-:-:S02]  /*6ad0*/  ISETP.GE.AND P6, PT, R10, 0x69, PT ;  /* 0x000000690a00780c */ /* 0x000fc40003fc6270 */
[-C--:B--2---:R-:W-:Y:S01]  /*6ae0*/  @!P4 IMAD R11, R40, R22.reuse, RZ ;  /* 0x00000016280bc224 */ /* 0x084fe200078e02ff */
[----:B------:R-:W-:Y:S01]  /*6af0*/  @!P1 STG.E.U8 desc[UR50][R6.64+0x59], R71 ;  /* 0x0000594706009986 */ /* 0x000fe2000c101132 */
[----:B------:R-:W-:Y:S02]  /*6b00*/  ISETP.GE.AND P1, PT, R10, 0x6a, PT ;  /* 0x0000006a0a00780c */ /* 0x000fe40003f26270 */
[-C--:B0-----:R-:W-:Y:S01]  /*6b10*/  @!P0 IMAD R3, R42, R22.reuse, RZ ;  /* 0x000000162a038224 */ /* 0x081fe200078e02ff */
[----:B------:R0:W-:Y:S01]  /*6b20*/  @!P5 STG.E.U8 desc[UR50][R6.64+0x58], R9 ;  /* 0x000058090600d986 */ /* 0x0001e2000c101132 */
[C---:B------:R-:W-:Y:S01]  /*6b30*/  ISETP.LT.OR P5, PT, R0.reuse, 0x1, !P6 ;  /* 0x000000010000780c */ /* 0x040fe200077a1670 */
[-C--:B------:R-:W-:Y:S01]  /*6b40*/  @!P3 IMAD R41, R41, R22.reuse, RZ ;  /* 0x000000162929b224 */ /* 0x080fe200078e02ff */
[C---:B------:R-:W-:Y:S01]  /*6b50*/  ISETP.LT.OR P6, PT, R0.reuse, 0x9, !P6 ;  /* 0x000000090000780c */ /* 0x040fe200077c1670 */
[----:B------:R-:W-:Y:S01]  /*6b60*/  @!P4 STG.E.U8 desc[UR50][R4.64+0x60], R11 ;  /* 0x0000600b0400c986 */ /* 0x000fe2000c101132 */
[C---:B------:R-:W-:Y:S01]  /*6b70*/  ISETP.LT.OR P4, PT, R0.reuse, 0x1, !P1 ;  /* 0x000000010000780c */ /* 0x040fe20004f81670 */
[-C--:B------:R-:W-:Y:S01]  /*6b80*/  @!P2 IMAD R43, R43, R22.reuse, RZ ;  /* 0x000000162b2ba224 */ /* 0x080fe200078e02ff */
[----:B------:R-:W-:Y:S01]  /*6b90*/  ISETP.LT.OR P1, PT, R0, 0x9, !P1 ;  /* 0x000000090000780c */ /* 0x000fe20004f21670 */
[----:B------:R-:W-:Y:S04]  /*6ba0*/  @!P3 STG.E.U8 desc[UR50][R4.64+0x61], R41 ;  /* 0x000061290400b986 */ /* 0x000fe8000c101132 */
[----:B------:R1:W-:Y:S01]  /*6bb0*/  @!P0 STG.E.U8 desc[UR50][R6.64+0x60], R3 ;  /* 0x0000600306008986 */ /* 0x0003e2000c101132 */
[----:B------:R-:W-:Y:S01]  /*6bc0*/  ISETP.GE.AND P0, PT, R10, 0x71, PT ;  /* 0x000000710a00780c */ /* 0x000fe20003f06270 */
[----:B0-----:R-:W-:-:S02]  /*6bd0*/  @!P5 IMAD R9, R44, R22, RZ ;  /* 0x000000162c09d224 */ /* 0x001fc400078e02ff */
[----:B------:R-:W-:Y:S01]  /*6be0*/  @!P2 STG.E.U8 desc[UR50][R6.64+0x61], R43 ;  /* 0x0000612b0600a986 */ /* 0x000fe2000c101132 */
[----:B------:R-:W-:Y:S01]  /*6bf0*/  ISETP.GE.AND P2, PT, R10, 0x72, PT ;  /* 0x000000720a00780c */ /* 0x000fe20003f46270 */
[-C--:B------:R-:W-:Y:S01]  /*6c00*/  @!P4 IMAD R45, R45, R22.reuse, RZ ;  /* 0x000000162d2dc224 */ /* 0x080fe200078e02ff */
[C---:B------:R-:W-:Y:S01]  /*6c10*/  ISETP.LT.OR P3, PT, R0.reuse, 0x1, !P0 ;  /* 0x000000010000780c */ /* 0x040fe20004761670 */
[----:B------:R0:W-:Y:S01]  /*6c20*/  @!P5 STG.E.U8 desc[UR50][R4.64+0x68], R9 ;  /* 0x000068090400d986 */ /* 0x0001e2000c101132 */
[C---:B------:R-:W-:Y:S01]  /*6c30*/  ISETP.LT.OR P5, PT, R0.reuse, 0x1, !P2 ;  /* 0x000000010000780c */ /* 0x040fe200057a1670 */
[-C--:B------:R-:W-:Y:S01]  /*6c40*/  @!P1 IMAD R47, R47, R22.reuse, RZ ;  /* 0x000000162f2f9224 */ /* 0x080fe200078e02ff */
[----:B------:R-:W-:Y:S01]  /*6c50*/  ISETP.LT.OR P0, PT, R0, 0x9, !P0 ;  /* 0x000000090000780c */ /* 0x000fe20004701670 */
[----:B-1----:R-:W-:Y:S01]  /*6c60*/  @!P6 IMAD R3, R46, R22, RZ ;  /* 0x000000162e03e224 */ /* 0x002fe200078e02ff */
[----:B------:R-:W-:Y:S01]  /*6c70*/  @!P4 STG.E.U8 desc[UR50][R4.64+0x69], R45 ;  /* 0x0000692d0400c986 */ /* 0x000fe2000c101132 */
[----:B------:R-:W-:-:S02]  /*6c80*/  ISETP.GE.AND P4, PT, R10, 0x79, PT ;  /* 0x000000790a00780c */ /* 0x000fc40003f86270 */
[C---:B------:R-:W-:Y:S01]  /*6c90*/  ISETP.LT.OR P2, PT, R0.reuse, 0x9, !P2 ;  /* 0x000000090000780c */ /* 0x040fe20005741670 */
[----:B------:R1:W-:Y:S01]  /*6ca0*/  @!P6 STG.E.U8 desc[UR50][R6.64+0x68], R3 ;  /* 0x000068030600e986 */ /* 0x0003e2000c101132 */
[----:B------:R-:W-:Y:S02]  /*6cb0*/  ISETP.LT.OR P6, PT, R0, 0x1, !P4 ;  /* 0x000000010000780c */ /* 0x000fe400067c1670 */
[-C--:B------:R-:W-:Y:S01]  /*6cc0*/  @!P3 IMAD R11, R48, R22.reuse, RZ ;  /* 0x00000016300bb224 */ /* 0x080fe200078e02ff */
[----:B------:R-:W-:Y:S01]  /*6cd0*/  @!P1 STG.E.U8 desc[UR50][R6.64+0x69], R47 ;  /* 0x0000692f06009986 */ /* 0x000fe2000c101132 */
[-C--:B------:R-:W-:Y:S01]  /*6ce0*/  @!P5 IMAD R49, R49, R22.reuse, RZ ;  /* 0x000000163131d224 */ /* 0x080fe200078e02ff */
[----:B------:R-:W-:Y:S01]  /*6cf0*/  ISETP.GE.AND P1, PT, R10, 0x81, PT ;  /* 0x000000810a00780c */ /* 0x000fe20003f26270 */
[----:B0-----:R-:W-:Y:S01]  /*6d00*/  @!P0 IMAD R9, R50, R22, RZ ;  /* 0x0000001632098224 */ /* 0x001fe200078e02ff */
[----:B------:R0:W-:Y:S01]  /*6d10*/  @!P3 STG.E.U8 desc[UR50][R4.64+0x70], R11 ;  /* 0x0000700b0400b986 */ /* 0x0001e2000c101132 */
[----:B------:R-:W-:-:S02]  /*6d20*/  ISETP.GE.AND P3, PT, R10, 0x7a, PT ;  /* 0x0000007a0a00780c */ /* 0x000fc40003f66270 */
[C---:B------:R-:W-:Y:S01]  /*6d30*/  ISETP.LT.OR P4, PT, R0.reuse, 0x9, !P4 ;  /* 0x000000090000780c */ /* 0x040fe20006781670 */
[-C--:B------:R-:W-:Y:S01]  /*6d40*/  @!P2 IMAD R51, R51, R22.reuse, RZ ;  /* 0x000000163333a224 */ /* 0x080fe200078e02ff */
[----:B------:R-:W-:Y:S01]  /*6d50*/  @!P5 STG.E.U8 desc[UR50][R4.64+0x71], R49 ;  /* 0x000071310400d986 */ /* 0x000fe2000c101132 */
[----:B------:R-:W-:Y:S01]  /*6d60*/  ISETP.LT.OR P5, PT, R0, 0x1, !P3 ;  /* 0x000000010000780c */ /* 0x000fe20005fa1670 */
[----:B-1----:R-:W-:Y:S01]  /*6d70*/  @!P6 IMAD R3, R52, R22, RZ ;  /* 0x000000163403e224 */ /* 0x002fe200078e02ff */
[C---:B------:R-:W-:Y:S01]  /*6d80*/  ISETP.LT.OR P3, PT, R0.reuse, 0x9, !P3 ;  /* 0x000000090000780c */ /* 0x040fe20005f61670 */
[----:B------:R1:W-:Y:S01]  /*6d90*/  @!P0 STG.E.U8 desc[UR50][R6.64+0x70], R9 ;  /* 0x0000700906008986 */ /* 0x0003e2000c101132 */
[C---:B------:R-:W-:Y:S02]  /*6da0*/  ISETP.LT.OR P0, PT, R0.reuse, 0x1, !P1 ;  /* 0x000000010000780c */ /* 0x040fe40004f01670 */
[----:B------:R-:W-:Y:S01]  /*6db0*/  ISETP.LT.OR P1, PT, R0, 0x9, !P1 ;  /* 0x000000090000780c */ /* 0x000fe20004f21670 */
[----:B------:R-:W-:Y:S01]  /*6dc0*/  @!P2 STG.E.U8 desc[UR50][R6.64+0x71], R51 ;  /* 0x000071330600a986 */ /* 0x000fe2000c101132 */
[----:B------:R-:W-:-:S02]  /*6dd0*/  ISETP.GE.AND P2, PT, R10, 0x82, PT ;  /* 0x000000820a00780c */ /* 0x000fc40003f46270 */
[-C--:B0-----:R-:W-:Y:S01]  /*6de0*/  @!P4 IMAD R11, R54, R22.reuse, RZ ;  /* 0x00000016360bc224 */ /* 0x081fe200078e02ff */
[----:B------:R0:W-:Y:S01]  /*6df0*/  @!P6 STG.E.U8 desc[UR50][R4.64+0x78], R3 ;  /* 0x000078030400e986 */ /* 0x0001e2000c101132 */
[C---:B------:R-:W-:Y:S01]  /*6e00*/  ISETP.LT.OR P6, PT, R0.reuse, 0x1, !P2 ;  /* 0x000000010000780c */ /* 0x040fe200057c1670 */
[-C--:B------:R-:W-:Y:S01]  /*6e10*/  @!P5 IMAD R53, R53, R22.reuse, RZ ;  /* 0x000000163535d224 */ /* 0x080fe200078e02ff */
[----:B------:R-:W-:Y:S01]  /*6e20*/  ISETP.LT.OR P2, PT, R0, 0x9, !P2 ;  /* 0x000000090000780c */ /* 0x000fe20005741670 */
[-C--:B------:R-:W-:Y:S02]  /*6e30*/  @!P3 IMAD R55, R55, R22.reuse, RZ ;  /* 0x000000163737b224 */ /* 0x080fe400078e02ff */
[-C--:B-1----:R-:W-:Y:S01]  /*6e40*/  @!P0 IMAD R9, R24, R22.reuse, RZ ;  /* 0x0000001618098224 */ /* 0x082fe200078e02ff */
[----:B------:R-:W-:Y:S04]  /*6e50*/  @!P5 STG.E.U8 desc[UR50][R4.64+0x79], R53 ;  /* 0x000079350400d986 */ /* 0x000fe8000c101132 */
[----:B------:R-:W-:Y:S01]  /*6e60*/  @!P4 STG.E.U8 desc[UR50][R6.64+0x78], R11 ;  /* 0x0000780b0600c986 */ /* 0x000fe2000c101132 */
[----:B0-----:R-:W-:-:S02]  /*6e70*/  @!P1 IMAD R3, R26, R22, RZ ;  /* 0x000000161a039224 */ /* 0x001fc400078e02ff */
[-C--:B------:R-:W-:Y:S01]  /*6e80*/  @!P6 IMAD R25, R25, R22.reuse, RZ ;  /* 0x000000161919e224 */ /* 0x080fe200078e02ff */
[----:B------:R-:W-:Y:S01]  /*6e90*/  @!P3 STG.E.U8 desc[UR50][R6.64+0x79], R55 ;  /* 0x000079370600b986 */ /* 0x000fe2000c101132 */
[C---:B------:R-:W-:Y:S01]  /*6ea0*/  ISETP.GE.AND P3, PT, R10.reuse, 0x89, PT ;  /* 0x000000890a00780c */ /* 0x040fe20003f66270 */
[----:B------:R-:W-:Y:S02]  /*6eb0*/  @!P2 IMAD R27, R27, R22, RZ ;  /* 0x000000161b1ba224 */ /* 0x000fe400078e02ff */
[----:B------:R0:W-:Y:S01]  /*6ec0*/  @!P0 STG.E.U8 desc[UR50][R4.64+0x80], R9 ;  /* 0x0000800904008986 */ /* 0x0001e2000c101132 */
[----:B------:R-:W-:Y:S02]  /*6ed0*/  ISETP.GE.AND P0, PT, R10, 0x8a, PT ;  /* 0x0000008a0a00780c */ /* 0x000fe40003f06270 */
[C---:B------:R-:W-:Y:S01]  /*6ee0*/  ISETP.LT.OR P4, PT, R0.reuse, 0x1, !P3 ;  /* 0x000000010000780c */ /* 0x040fe20005f81670 */
[----:B------:R-:W-:Y:S01]  /*6ef0*/  @!P6 STG.E.U8 desc[UR50][R4.64+0x81], R25 ;  /* 0x000081190400e986 */ /* 0x000fe2000c101132 */
[----:B------:R-:W-:-:S02]  /*6f00*/  ISETP.LT.OR P5, PT, R0, 0x1, !P0 ;  /* 0x000000010000780c */ /* 0x000fc400047a1670 */
[----:B------:R-:W-:Y:S01]  /*6f10*/  ISETP.GE.AND P6, PT, R10, 0x91, PT ;  /* 0x000000910a00780c */ /* 0x000fe20003fc6270 */
[----:B------:R1:W-:Y:S01]  /*6f20*/  @!P1 STG.E.U8 desc[UR50][R6.64+0x80], R3 ;  /* 0x0000800306009986 */ /* 0x0003e2000c101132 */
[C---:B------:R-:W-:Y:S02]  /*6f30*/  ISETP.LT.OR P0, PT, R0.reuse, 0x9, !P0 ;  /* 0x000000090000780c */ /* 0x040fe40004701670 */
[C---:B------:R-:W-:Y:S01]  /*6f40*/  ISETP.LT.OR P3, PT, R0.reuse, 0x9, !P3 ;  /* 0x000000090000780c */ /* 0x040fe20005f61670 */
[----:B------:R-:W-:Y:S01]  /*6f50*/  @!P2 STG.E.U8 desc[UR50][R6.64+0x81], R27 ;  /* 0x0000811b0600a986 */ /* 0x000fe2000c101132 */
[----:B------:R-:W-:Y:S02]  /*6f60*/  ISETP.LT.OR P1, PT, R0, 0x1, !P6 ;  /* 0x000000010000780c */ /* 0x000fe40007721670 */
[----:B------:R-:W-:Y:S01]  /*6f70*/  ISETP.GE.AND P2, PT, R10, 0x92, PT ;  /* 0x000000920a00780c */ /* 0x000fe20003f46270 */
[-C--:B0-----:R-:W-:Y:S01]  /*6f80*/  @!P4 IMAD R9, R28, R22.reuse, RZ ;  /* 0x000000161c09c224 */ /* 0x081fe200078e02ff */
[----:B------:R-:W-:Y:S01]  /*6f90*/  ISETP.LT.OR P6, PT, R0, 0x9, !P6 ;  /* 0x000000090000780c */ /* 0x000fe200077c1670 */
[----:B------:R-:W-:-:S03]  /*6fa0*/  @!P5 IMAD R29, R29, R22, RZ ;  /* 0x000000161d1dd224 */ /* 0x000fc600078e02ff */
[----:B------:R0:W-:Y:S01]  /*6fb0*/  @!P4 STG.E.U8 desc[UR50][R4.64+0x88], R9 ;  /* 0x000088090400c986 */ /* 0x0001e2000c101132 */
[-C--:B------:R-:W-:Y:S01]  /*6fc0*/  @!P0 IMAD R31, R31, R22.reuse, RZ ;  /* 0x000000161f1f8224 */ /* 0x080fe200078e02ff */
[----:B------:R-:W-:Y:S01]  /*6fd0*/  ISETP.GE.AND P4, PT, R10, 0x9a, PT ;  /* 0x0000009a0a00780c */ /* 0x000fe20003f86270 */
[-C--:B-1----:R-:W-:Y:S01]  /*6fe0*/  @!P3 IMAD R3, R30, R22.reuse, RZ ;  /* 0x000000161e03b224 */ /* 0x082fe200078e02ff */
[----:B------:R-:W-:Y:S01]  /*6ff0*/  @!P5 STG.E.U8 desc[UR50][R4.64+0x89], R29 ;  /* 0x0000891d0400d986 */ /* 0x000fe2000c101132 */
[-C--:B------:R-:W-:Y:S01]  /*7000*/  @!P1 IMAD R11, R32, R22.reuse, RZ ;  /* 0x00000016200b9224 */ /* 0x080fe200078e02ff */
[----:B------:R-:W-:Y:S02]  /*7010*/  ISETP.GE.AND P5, PT, R10, 0x99, PT ;  /* 0x000000990a00780c */ /* 0x000fe40003fa6270 */
[----:B------:R-:W-:Y:S01]  /*7020*/  @!P0 STG.E.U8 desc[UR50][R6.64+0x89], R31 ;  /* 0x0000891f06008986 */ /* 0x000fe2000c101132 */
[C---:B------:R-:W-:Y:S02]  /*7030*/  ISETP.LT.OR P0, PT, R0.reuse, 0x1, !P2 ;  /* 0x000000010000780c */ /* 0x040fe40005701670 */
[C---:B------:R-:W-:Y:S01]  /*7040*/  ISETP.LT.OR P2, PT, R0.reuse, 0x9, !P2 ;  /* 0x000000090000780c */ /* 0x040fe20005741670 */
[----:B------:R1:W-:Y:S01]  /*7050*/  @!P3 STG.E.U8 desc[UR50][R6.64+0x88], R3 ;  /* 0x000088030600b986 */ /* 0x0003e2000c101132 */
[----:B------:R-:W-:Y:S01]  /*7060*/  ISETP.LT.OR P3, PT, R0, 0x1, !P4 ;  /* 0x000000010000780c */ /* 0x000fe20006761670 */
[----:B0-----:R-:W-:Y:S01]  /*7070*/  @!P6 IMAD R9, R34, R22, RZ ;  /* 0x000000162209e224 */ /* 0x001fe200078e02ff */
[C---:B------:R-:W-:Y:S01]  /*7080*/  ISETP.LT.OR P4, PT, R0.reuse, 0x9, !P4 ;  /* 0x000000090000780c */ /* 0x040fe20006781670 */
[----:B------:R0:W-:Y:S01]  /*7090*/  @!P1 STG.E.U8 desc[UR50][R4.64+0x90], R11 ;  /* 0x0000900b04009986 */ /* 0x0001e2000c101132 */
[----:B------:R-:W-:-:S02]  /*70a0*/  ISETP.LT.OR P1, PT, R0, 0x1, !P5 ;  /* 0x000000010000780c */ /* 0x000fc40006f21670 */
[----:B------:R-:W-:-:S03]  /*70b0*/  ISETP.LT.OR P5, PT, R0, 0x9, !P5 ;  /* 0x000000090000780c */ /* 0x000fc60006fa1670 */
[-C--:B------:R-:W-:Y:S02]  /*70c0*/  @!P0 IMAD R33, R33, R22.reuse, RZ ;  /* 0x0000001621218224 */ /* 0x080fe400078e02ff */
[-C--:B------:R-:W-:Y:S02]  /*70d0*/  @!P2 IMAD R35, R35, R22.reuse, RZ ;  /* 0x000000162323a224 */ /* 0x080fe400078e02ff */
[-C--:B------:R-:W-:Y:S01]  /*70e0*/  @!P3 IMAD R37, R37, R22.reuse, RZ ;  /* 0x000000162525b224 */ /* 0x080fe200078e02ff */
[----:B------:R2:W-:Y:S01]  /*70f0*/  @!P0 STG.E.U8 desc[UR50][R4.64+0x91], R33 ;  /* 0x0000912104008986 */ /* 0x0005e2000c101132 */
[-C--:B------:R-:W-:Y:S02]  /*7100*/  @!P4 IMAD R39, R39, R22.reuse, RZ ;  /* 0x000000162727c224 */ /* 0x080fe400078e02ff */
[-C--:B-1----:R-:W-:Y:S01]  /*7110*/  @!P1 IMAD R3, R36, R22.reuse, RZ ;  /* 0x0000001624039224 */ /* 0x082fe200078e02ff */
[----:B------:R2:W-:Y:S01]  /*7120*/  @!P6 STG.E.U8 desc[UR50][R6.64+0x90], R9 ;  /* 0x000090090600e986 */ /* 0x0005e2000c101132 */
[----:B0-----:R-:W-:-:S03]  /*7130*/  @!P5 IMAD R11, R38, R22, RZ ;  /* 0x00000016260bd224 */ /* 0x001fc600078e02ff */
[----:B------:R2:W-:Y:S04]  /*7140*/  @!P2 STG.E.U8 desc[UR50][R6.64+0x91], R35 ;  /* 0x000091230600a986 */ /* 0x0005e8000c101132 */
[----:B------:R2:W-:Y:S04]  /*7150*/  @!P3 STG.E.U8 desc[UR50][R4.64+0x99], R37 ;  /* 0x000099250400b986 */ /* 0x0005e8000c101132 */
[----:B------:R2:W-:Y:S04]  /*7160*/  @!P1 STG.E.U8 desc[UR50][R4.64+0x98], R3 ;  /* 0x0000980304009986 */ /* 0x0005e8000c101132 */
[----:B------:R2:W-:Y:S04]  /*7170*/  @!P5 STG.E.U8 desc[UR50][R6.64+0x98], R11 ;  /* 0x0000980b0600d986 */ /* 0x0005e8000c101132 */
[----:B------:R2:W-:Y:S02]  /*7180*/  @!P4 STG.E.U8 desc[UR50][R6.64+0x99], R39 ;  /* 0x000099270600c986 */ /* 0x0005e4000c101132 */
.L_x_194:
[----:B------:R-:W-:Y:S05]  /*7190*/  BSYNC B0 ;  /* 0x0000000000007941 */ /* 0x000fea0003800000 */
.L_x_32:
[----:B------:R-:W-:Y:S01]  /*71a0*/  IMAD.U32 R2, RZ, RZ, UR48 ;  /* 0x00000030ff027e24 */ /* 0x000fe2000f8e00ff */
[----:B------:R-:W-:Y:S01]  /*71b0*/  ULDC.64 UR4, c[0x0][0x650] ;  /* 0x0001940000047ab9 */ /* 0x000fe20000000a00 */
[----:B------:R-:W-:Y:S01]  /*71c0*/  IMAD.U32 R0, RZ, RZ, UR37 ;  /* 0x00000025ff007e24 */ /* 0x000fe2000f8e00ff */
[----:B------:R1:W-:Y:S01]  /*71d0*/  SYNCS.ARRIVE.TRANS64.A1T0 RZ, [R110+UR44], RZ ;  /* 0x000000ff6eff79a7 */ /* 0x0003e2000810002c */
[----:B0-2---:R-:W-:Y:S01]  /*71e0*/  IMAD.U32 R3, RZ, RZ, UR49 ;  /* 0x00000031ff037e24 */ /* 0x005fe2000f8e00ff */
[C---:B------:R-:W-:Y:S01]  /*71f0*/  LEA R16, P0, R2.reuse, R16, 0x1 ;  /* 0x0000001002107211 */ /* 0x040fe200078008ff */
[----:B------:R-:W-:Y:S02]  /*7200*/  IMAD.MOV.U32 R19, RZ, RZ, -0x1 ;  /* 0xffffffffff137424 */ /* 0x000fe400078e00ff */
[----:B------:R-:W-:Y:S01]  /*7210*/  IMAD.MOV.U32 R18, RZ, RZ, -0x1 ;  /* 0xffffffffff127424 */ /* 0x000fe200078e00ff */
[----:B------:R-:W-:Y:S01]  /*7220*/  LEA.HI.X R17, R2, R17, R0, 0x1, P0 ;  /* 0x0000001102117211 */ /* 0x000fe200000f0c00 */
[----:B------:R-:W-:Y:S01]  /*7230*/  IMAD.MOV.U32 R2, RZ, RZ, -0x1 ;  /* 0xffffffffff027424 */ /* 0x000fe200078e00ff */
[----:B------:R-:W-:-:S02]  /*7240*/  ISETP.GE.U32.AND P0, PT, R16, UR4, PT ;  /* 0x0000000410007c0c */ /* 0x000fc4000bf06070 */
[----:B------:R-:W-:Y:S02]  /*7250*/  PRMT R0, RZ, 0x7610, R0 ;  /* 0x00007610ff007816 */ /* 0x000fe40000000000 */
[----:B------:R-:W-:-:S13]  /*7260*/  ISETP.GE.U32.AND.EX P0, PT, R17, UR5, PT, P0 ;  /* 0x0000000511007c0c */ /* 0x000fda000bf06100 */
[----:B-1----:R-:W-:Y:S05]  /*7270*/  @P0 BRA `(.L_x_195) ;  /* 0x00000004008c0947 */ /* 0x002fea0003800000 */
[----:B------:R-:W0:Y:S01]  /*7280*/  S2UR UR7, SR_CTAID.X ;  /* 0x00000000000779c3 */ /* 0x000e220000002500 */
[----:B------:R-:W-:Y:S01]  /*7290*/  ULDC.64 UR4, c[0x0][0x628] ;  /* 0x00018a0000047ab9 */ /* 0x000fe20000000a00 */
[----:B------:R-:W-:Y:S01]  /*72a0*/  ULDC UR6, c[0x0][0x150] ;  /* 0x0000540000067ab9 */ /* 0x000fe20000000800 */
[----:B------:R-:W-:Y:S01]  /*72b0*/  ISETP.NE.U32.AND P0, PT, RZ, UR4, PT ;  /* 0x00000004ff007c0c */ /* 0x000fe2000bf05070 */
[----:B------:R-:W-:Y:S01]  /*72c0*/  ULDC UR15, c[0x0][0x630] ;  /* 0x00018c00000f7ab9 */ /* 0x000fe20000000800 */
[C---:B------:R-:W-:Y:S01]  /*72d0*/  R2UR UR16, R16.reuse ;  /* 0x00000000101072ca */ /* 0x040fe200000e0000 */
[----:B------:R-:W-:Y:S01]  /*72e0*/  ULDC UR18, c[0x0][0x154] ;  /* 0x0000550000127ab9 */ /* 0x000fe20000000800 */
[----:B------:R-:W-:Y:S01]  /*72f0*/  ISETP.NE.AND.EX P0, PT, RZ, UR5, PT, P0 ;  /* 0x00000005ff007c0c */ /* 0x000fe2000bf05300 */
[----:B------:R-:W1:Y:S01]  /*7300*/  S2UR UR19, SR_CTAID.Y ;  /* 0x00000000001379c3 */ /* 0x000e620000002600 */
[----:B------:R-:W-:Y:S02]  /*7310*/  R2UR UR17, R17 ;  /* 0x00000000111172ca */ /* 0x000fe400000e0000 */
[----:B------:R-:W-:-:S02]  /*7320*/  R2UR UR12, R16 ;  /* 0x00000000100c72ca */ /* 0x000fc400000e0000 */
[----:B------:R-:W-:Y:S02]  /*7330*/  R2UR UR13, R17 ;  /* 0x00000000110d72ca */ /* 0x000fe400000e0000 */
[----:B0-----:R-:W-:-:S05]  /*7340*/  I2FP.F32.U32 R0, UR7 ;  /* 0x0000000700007c45 */ /* 0x001fca0008201000 */
[----:B------:R-:W-:-:S04]  /*7350*/  FMUL R0, R0, UR6 ;  /* 0x0000000600007c20 */ /* 0x000fc80008400000 */
[----:B------:R0:W2:Y:S01]  /*7360*/  F2I.U32.TRUNC.NTZ R2, R0 ;  /* 0x0000000000027305 */ /* 0x0000a2000020f000 */
[----:B-1----:R-:W-:Y:S05]  /*7370*/  @!P0 BRA `(.L_x_196) ;  /* 0x0000000000308947 */ /* 0x002fea0003800000 */
        /* <DEDUP_REMOVED lines=12> */
.L_x_196:
[----:B------:R-:W-:Y:S01]  /*7440*/  USHF.R.U64 UR6, UR12, UR15, UR13 ;  /* 0x0000000f0c067299 */ /* 0x000fe2000800120d */
[----:B0-----:R-:W-:Y:S01]  /*7450*/  I2FP.F32.U32 R0, UR19 ;  /* 0x0000001300007c45 */ /* 0x001fe20008201000 */
[----:B------:R-:W-:Y:S01]  /*7460*/  USHF.R.U32.HI UR4, URZ, UR15, UR13 ;  /* 0x0000000f3f047299 */ /* 0x000fe2000801160d */
[----:B--2---:R-:W-:Y:S01]  /*7470*/  R2UR UR14, R2 ;  /* 0x00000000020e72ca */ /* 0x004fe200000e0000 */
[----:B------:R-:W-:Y:S02]  /*7480*/  UIADD3 UR9, UP0, URZ, -UR6, URZ ;  /* 0x800000063f097290 */ /* 0x000fe4000ff1e03f */
[----:B------:R-:W-:Y:S01]  /*7490*/  FMUL R0, R0, UR18 ;  /* 0x0000001200007c20 */ /* 0x000fe20008400000 */
[----:B------:R-:W-:Y:S01]  /*74a0*/  ULDC.64 UR12, c[0x0][0x620] ;  /* 0x00018800000c7ab9 */ /* 0x000fe20000000a00 */
[----:B------:R-:W-:Y:S01]  /*74b0*/  UIADD3.X UR4, URZ, ~UR4, URZ, UP0, !UPT ;  /* 0x800000043f047290 */ /* 0x000fe200087fe43f */
[----:B------:R-:W-:Y:S01]  /*74c0*/  UMOV UR10, UR16 ;  /* 0x00000010000a7c82 */ /* 0x000fe20008000000 */
[----:B------:R-:W-:-:S02]  /*74d0*/  UMOV UR11, UR17 ;  /* 0x00000011000b7c82 */ /* 0x000fc40008000000 */
[----:B------:R-:W0:Y:S01]  /*74e0*/  F2I.U32.TRUNC.NTZ R0, R0 ;  /* 0x0000000000007305 */ /* 0x000e22000020f000 */
[----:B------:R-:W-:Y:S02]  /*74f0*/  UIMAD UR4, UR4, UR12, URZ ;  /* 0x0000000c040472a4 */ /* 0x000fe4000f8e023f */
        /* <DEDUP_REMOVED lines=9> */
[----:B------:R-:W-:Y:S01]  /*7590*/  USHF.R.U64 UR12, UR10, UR13, UR11 ;  /* 0x0000000d0a0c7299 */ /* 0x000fe2000800120b */
[----:B0-----:R-:W-:Y:S01]  /*75a0*/  R2UR UR16, R0 ;  /* 0x00000000001072ca */ /* 0x001fe200000e0000 */
[----:B------:R-:W-:Y:S01]  /*75b0*/  USHF.R.U32.HI UR10, URZ, UR13, UR11 ;  /* 0x0000000d3f0a7299 */ /* 0x000fe2000801160b */
[----:B------:R-:W-:Y:S01]  /*75c0*/  ISETP.NE.AND.EX P0, PT, RZ, UR5, PT, P0 ;  /* 0x00000005ff007c0c */ /* 0x000fe2000bf05300 */
[----:B------:R-:W-:Y:S01]  /*75d0*/  ULDC UR17, c[0x0][0x608] ;  /* 0x0001820000117ab9 */ /* 0x000fe20000000800 */
[----:B------:R-:W-:-:S02]  /*75e0*/  ULOP3.LUT UR23, URZ, UR18, URZ, 0x33, !UPT ;  /* 0x000000123f177292 */ /* 0x000fc4000f8e333f */
[----:B------:R-:W-:Y:S02]  /*75f0*/  USHF.R.U64 UR18, UR12, UR17, UR10 ;  /* 0x000000110c127299 */ /* 0x000fe4000800120a */
[----:B------:R-:W-:Y:S01]  /*7600*/  USHF.R.U32.HI UR10, URZ, UR17, UR10 ;  /* 0x000000113f0a7299 */ /* 0x000fe2000801160a */
[----:B------:R-:W-:Y:S01]  /*7610*/  UMOV UR20, 0x1 ;  /* 0x0000000100147882 */ /* 0x000fe20000000000 */
[----:B------:R-:W-:Y:S02]  /*7620*/  UIADD3 UR14, -UR14, URZ, URZ ;  /* 0x0000003f0e0e7290 */ /* 0x000fe4000fffe13f */
[----:B------:R-:W-:Y:S02]  /*7630*/  USHF.L.U32 UR13, UR20, UR22, URZ ;  /* 0x00000016140d7299 */ /* 0x000fe4000800063f */
[----:B------:R-:W-:Y:S01]  /*7640*/  USHF.R.U64 UR20, UR18, UR22, UR10 ;  /* 0x0000001612147299 */ /* 0x000fe2000800120a */
[----:B------:R-:W-:Y:S01]  /*7650*/  ULDC UR15, c[0x0][0x144] ;  /* 0x00005100000f7ab9 */ /* 0x000fe20000000800 */
[----:B------:R-:W-:Y:S01]  /*7660*/  ULDC UR8, c[0x0][0x600] ;  /* 0x0001800000087ab9 */ /* 0x000fe20000000800 */
[----:B------:R-:W-:-:S02]  /*7670*/  UIADD3 UR21, -UR16, URZ, URZ ;  /* 0x0000003f10157290 */ /* 0x000fc4000fffe13f */
[----:B------:R-:W-:Y:S02]  /*7680*/  USHF.R.U32.HI UR17, URZ, UR22, UR10 ;  /* 0x000000163f117299 */ /* 0x000fe4000801160a */
[----:B------:R-:W-:Y:S02]  /*7690*/  UIADD3 UR9, UR8, -0x1, URZ ;  /* 0xffffffff08097890 */ /* 0x000fe4000fffe03f */
        /* <DEDUP_REMOVED lines=16> */
.L_x_197:
[----:B------:R-:W-:Y:S01]  /*77a0*/  UISETP.NE.AND UP0, UPT, UR38, URZ, UPT ;  /* 0x0000003f2600728c */ /* 0x000fe2000bf05270 */
[----:B------:R-:W-:Y:S01]  /*77b0*/  IMAD.MOV.U32 R0, RZ, RZ, 0x1 ;  /* 0x00000001ff007424 */ /* 0x000fe200078e00ff */
[----:B------:R-:W-:Y:S01]  /*77c0*/  USHF.R.U64 UR4, UR16, UR24, UR17 ;  /* 0x0000001810047299 */ /* 0x000fe20008001211 */
[----:B------:R-:W-:Y:S01]  /*77d0*/  IMAD.U32 R2, RZ, RZ, UR6 ;  /* 0x00000006ff027e24 */ /* 0x000fe2000f8e00ff */
[----:B------:R-:W-:Y:S02]  /*77e0*/  ULOP3.LUT UR18, UR18, UR23, URZ, 0xc0, !UPT ;  /* 0x0000001712127292 */ /* 0x000fe4000f8ec03f */
[----:B------:R-:W-:Y:S02]  /*77f0*/  UIADD3 UR5, -UR4, URZ, URZ ;  /* 0x0000003f04057290 */ /* 0x000fe4000fffe13f */
[----:B------:R-:W-:Y:S02]  /*7800*/  ULOP3.LUT UR9, UR12, UR9, URZ, 0xc0, !UPT ;  /* 0x000000090c097292 */ /* 0x000fe4000f8ec03f */
[----:B------:R-:W-:-:S02]  /*7810*/  UIMAD UR4, UR13, UR4, UR18 ;  /* 0x000000040d0472a4 */ /* 0x000fc4000f8e0212 */
[----:B------:R-:W-:Y:S02]  /*7820*/  @UP0 UIMAD UR22, UR26, UR21, UR19 ;  /* 0x000000151a1602a4 */ /* 0x000fe4000f8e0213 */
[----:B------:R-:W-:Y:S01]  /*7830*/  UIMAD UR5, UR5, UR25, UR20 ;  /* 0x00000019050572a4 */ /* 0x000fe2000f8e0214 */
[----:B------:R-:W-:Y:S02]  /*7840*/  ULDC UR7, c[0x0][0x610] ;  /* 0x0001840000077ab9 */ /* 0x000fe40000000800 */
[----:B------:R-:W-:Y:S02]  /*7850*/  UIMAD UR4, UR4, UR7, UR22 ;  /* 0x00000007040472a4 */ /* 0x000fe4000f8e0216 */
[----:B------:R-:W-:-:S04]  /*7860*/  UIMAD UR5, UR5, UR8, UR9 ;  /* 0x00000008050572a4 */ /* 0x000fc8000f8e0209 */
[----:B------:R-:W-:Y:S02]  /*7870*/  USEL UR7, UR5, UR4, !UP0 ;  /* 0x0000000405077287 */ /* 0x000fe4000c000000 */
[----:B------:R-:W-:-:S04]  /*7880*/  USEL UR4, UR4, UR5, !UP0 ;  /* 0x0000000504047287 */ /* 0x000fc8000c000000 */
[----:B------:R-:W-:Y:S02]  /*7890*/  IMAD.U32 R18, RZ, RZ, UR7 ;  /* 0x00000007ff127e24 */ /* 0x000fe4000f8e00ff */
[----:B------:R-:W-:-:S07]  /*78a0*/  IMAD.U32 R19, RZ, RZ, UR4 ;  /* 0x00000004ff137e24 */ /* 0x000fce000f8e00ff */
.L_x_195:
[----:B------:R-:W-:Y:S02]  /*78b0*/  LOP3.LUT P0, RZ, R0, 0xff, RZ, 0xc0, !PT ;  /* 0x000000ff00ff7812 */ /* 0x000fe4000780c0ff */
[----:B------:R-:W-:-:S11]  /*78c0*/  LOP3.LUT R113, R113, 0x1, RZ, 0x3c, !PT ;  /* 0x0000000171717812 */ /* 0x000fd600078e3cff */
[----:B------:R-:W-:Y:S05]  /*78d0*/  @P0 BRA `(.L_x_198) ;  /* 0xffffff9c00440947 */ /* 0x000fea000383ffff */
[----:B------:R-:W-:Y:S05]  /*78e0*/  EXIT ;  /* 0x000000000000794d */ /* 0x000fea0003800000 */
.L_x_13:
[----:B------:R-:W-:-:S08]  /*78f0*/  ISETP.NE.AND P0, PT, RZ, UR8, PT ;  /* 0x00000008ff007c0c */ /* 0x000fd0000bf05270 */
[----:B-----5:R-:W0:-:S00]  /*7900*/  USETMAXREG.DEALLOC.CTAPOOL 0x28 ;  /* 0x00000028000079c8 */ /* 0x020e0000080e0500 */
[----:B------:R-:W-:Y:S05]  /*7910*/  @P0 EXIT ;  /* 0x000000000000094d */ /* 0x000fea0003800000 */
[----:B0-----:R-:W-:Y:S01]  /*7920*/  LOP3.LUT P0, RZ, R5, 0xff, RZ, 0xc0, !PT ;  /* 0x000000ff05ff7812 */ /* 0x001fe2000780c0ff */
[----:B------:R-:W-:Y:S02]  /*7930*/  IMAD.MOV.U32 R0, RZ, RZ, 0x1 ;  /* 0x00000001ff007424 */ /* 0x000fe400078e00ff */
[----:B------:R-:W-:-:S10]  /*7940*/  IMAD.MOV.U32 R8, RZ, RZ, RZ ;  /* 0x000000ffff087224 */ /* 0x000fd400078e00ff */
[----:B------:R-:W-:Y:S05]  /*7950*/  @!P0 BRA `(.L_x_199) ;  /* 0x0000000c001c8947 */ /* 0x000fea0003800000 */
[----:B------:R-:W-:Y:S01]  /*7960*/  LOP3.LUT P0, RZ, R4, 0x1f, RZ, 0xc0, !PT ;  /* 0x0000001f04ff7812 */ /* 0x000fe2000780c0ff */
[----:B------:R-:W-:Y:S01]  /*7970*/  ULDC UR5, c[0x0][0x658] ;  /* 0x0001960000057ab9 */ /* 0x000fe20000000800 */
[----:B------:R-:W-:Y:S01]  /*7980*/  UMOV UR6, 0xffffffff ;  /* 0xffffffff00067882 */ /* 0x000fe20000000000 */
[----:B------:R-:W-:Y:S01]  /*7990*/  BSSY B0, `(.L_x_199) ;  /* 0x00000c3000007945 */ /* 0x000fe20003800000 */
[----:B------:R-:W-:Y:S01]  /*79a0*/  USHF.L.U32 UR6, UR6, UR5, URZ ;  /* 0x0000000506067299 */ /* 0x000fe2000800063f */
[C---:B------:R-:W-:Y:S01]  /*79b0*/  ISETP.NE.AND P3, PT, R3.reuse, RZ, PT ;  /* 0x000000ff0300720c */ /* 0x040fe20003f65270 */
[----:B------:R-:W-:Y:S01]  /*79c0*/  IMAD.MOV.U32 R9, RZ, RZ, 0x1 ;  /* 0x00000001ff097424 */ /* 0x000fe200078e00ff */
[----:B------:R-:W-:Y:S01]  /*79d0*/  ISETP.NE.OR P0, PT, R3, RZ, !P0 ;  /* 0x000000ff0300720c */ /* 0x000fe20004705670 */
[----:B------:R-:W-:Y:S01]  /*79e0*/  IMAD.MOV.U32 R0, RZ, RZ, 0x1 ;  /* 0x00000001ff007424 */ /* 0x000fe200078e00ff */
[----:B------:R-:W-:Y:S01]  /*79f0*/  ULDC UR4, c[0x0][0x600] ;  /* 0x0001800000047ab9 */ /* 0x000fe20000000800 */
[----:B------:R-:W-:Y:S01]  /*7a00*/  IMAD.MOV.U32 R8, RZ, RZ, RZ ;  /* 0x000000ffff087224 */ /* 0x000fe200078e00ff */
[----:B------:R-:W-:Y:S01]  /*7a10*/  UMOV UR7, 0x1 ;  /* 0x0000000100077882 */ /* 0x000fe20000000000 */
[----:B------:R-:W-:-:S02]  /*7a20*/  UIADD3 UR19, UR39, 0x1, URZ ;  /* 0x0000000127137890 */ /* 0x000fc4000fffe03f */
[----:B------:R-:W-:Y:S02]  /*7a30*/  ULOP3.LUT UR22, UR36, 0x2, URZ, 0xfc, !UPT ;  /* 0x0000000224167892 */ /* 0x000fe4000f8efc3f */
[----:B------:R-:W-:Y:S02]  /*7a40*/  UIADD3 UR4, UR4, -0x1, URZ ;  /* 0xffffffff04047890 */ /* 0x000fe4000fffe03f */
[----:B------:R-:W-:Y:S02]  /*7a50*/  USHF.L.U32 UR5, UR7, UR5, URZ ;  /* 0x0000000507057299 */ /* 0x000fe4000800063f */
[----:B------:R-:W-:Y:S01]  /*7a60*/  ULOP3.LUT UR6, URZ, UR6, URZ, 0x33, !UPT ;  /* 0x000000063f067292 */ /* 0x000fe2000f8e333f */
[----:B------:R-:W-:-:S11]  /*7a70*/  ULDC.64 UR20, c[0x0][0x198] ;  /* 0x0000660000147ab9 */ /* 0x000fd60000000a00 */
.L_x_211:
[----:B------:R-:W-:-:S03]  /*7a80*/  UMOV UR7, 0xffffffff ;  /* 0xffffffff00077882 */ /* 0x000fc60000000000 */
[----:B------:R-:W-:Y:S05]  /*7a90*/  BRA.DIV UR7, `(.L_x_200) ;  /* 0x0000001207747947 */ /* 0x000fea000b800000 */
[----:B------:R-:W-:-:S13]  /*7aa0*/  ELECT P6, URZ, PT ;  /* 0x00000000003f782f */ /* 0x000fda00038c0000 */
.L_x_228:
[----:B------:R-:W0:Y:S01]  /*7ab0*/  LDC R3, c[0x0][0x28c] ;  /* 0x0000a300ff037b82 */ /* 0x000e220000000800 */
[----:B------:R-:W-:Y:S01]  /*7ac0*/  BSSY B1, `(.L_x_201) ;  /* 0x0000038000017945 */ /* 0x000fe20003800000 */
[----:B0-----:R-:W-:-:S13]  /*7ad0*/  ISETP.LT.OR P6, PT, R3, 0x1, !P6 ;  /* 0x000000010300780c */ /* 0x001fda00077c1670 */
[----:B------:R-:W-:Y:S05]  /*7ae0*/  @P6 BRA `(.L_x_202) ;  /* 0x0000000000d46947 */ /* 0x000fea0003800000 */
[----:B------:R-:W-:Y:S02]  /*7af0*/  IMAD R18, R18, 0xa0, RZ ;  /* 0x000000a012127824 */ /* 0x000fe400078e02ff */
[----:B------:R-:W-:Y:S02]  /*7b00*/  IMAD.SHL.U32 R19, R19, 0x40, RZ ;  /* 0x0000004013137824 */ /* 0x000fe400078e00ff */
[----:B------:R-:W-:Y:S02]  /*7b10*/  IMAD.MOV.U32 R11, RZ, RZ, RZ ;  /* 0x000000ffff0b7224 */ /* 0x000fe400078e00ff */
[----:B------:R-:W-:Y:S02]  /*7b20*/  IMAD.U32 R12, RZ, RZ, UR19 ;  /* 0x00000013ff0c7e24 */ /* 0x000fe4000f8e00ff */
[----:B------:R-:W-:Y:S02]  /*7b30*/  IMAD.MOV.U32 R3, RZ, RZ, R0 ;  /* 0x000000ffff037224 */ /* 0x000fe400078e0000 */
[----:B------:R-:W-:-:S07]  /*7b40*/  IMAD.MOV.U32 R4, RZ, RZ, R8 ;  /* 0x000000ffff047224 */ /* 0x000fce00078e0008 */
.L_x_206:
[----:B------:R-:W0:Y:S01]  /*7b50*/  S2R R6, SR_CgaCtaId ;  /* 0x0000000000067919 */ /* 0x000e220000008800 */
[----:B------:R-:W-:-:S04]  /*7b60*/  MOV R5, 0x400 ;  /* 0x0000040000057802 */ /* 0x000fc80000000f00 */
[----:B0-----:R-:W-:Y:S02]  /*7b70*/  LEA R7, R6, R5, 0x18 ;  /* 0x0000000506077211 */ /* 0x001fe400078ec0ff */
[----:B------:R-:W-:Y:S01]  /*7b80*/  SHF.L.U32 R5, R3, 0x1f, RZ ;  /* 0x0000001f03057819 */ /* 0x000fe200000006ff */
[----:B------:R-:W0:Y:S02]  /*7b90*/  @!P3 LDC R6, c[0x0][0x500] ;  /* 0x00014000ff06bb82 */ /* 0x000e240000000800 */
[----:B------:R-:W-:-:S04]  /*7ba0*/  IMAD R10, R4, 0x8, R7 ;  /* 0x00000008040a7824 */ /* 0x000fc800078e0207 */
[----:B------:R-:W1:Y:S02]  /*7bb0*/  SYNCS.PHASECHK.TRANS64.TRYWAIT P1, [R10+URZ+0x40], R5 ;  /* 0x000040050a0075a7 */ /* 0x000e64000802017f */
[----:B-1----:R-:W-:Y:S05]  /*7bc0*/  @!P1 BRA `(.L_x_203) ;  /* 0x0000001000489947 */ /* 0x002fea0003800000 */
.L_x_229:
[----:B------:R-:W-:Y:S01]  /*7bd0*/  UPRMT UR7, UR22, 0x9910, URZ ;  /* 0x0000991016077896 */ /* 0x000fe2000800003f */
[----:B0-----:R0:W-:Y:S03]  /*7be0*/  @!P3 SYNCS.ARRIVE.TRANS64 RZ, [R10+URZ], R6 ;  /* 0x000000060affb9a7 */ /* 0x0011e6000800003f */
[----:B------:R-:W-:-:S06]  /*7bf0*/  UISETP.NE.AND UP0, UPT, UR7, 0x2, UPT ;  /* 0x000000020700788c */ /* 0x000fcc000bf05270 */
[----:B------:R-:W-:-:S13]  /*7c00*/  PLOP3.LUT P1, PT, PT, PT, UP0, 0x80, 0x0 ;  /* 0x000000000000781c */ /* 0x000fda0003f2f008 */
[----:B0-----:R-:W-:Y:S05]  /*7c10*/  @P1 BRA `(.L_x_204) ;  /* 0x0000000000041947 */ /* 0x001fea0003800000 */
[----:B------:R-:W-:Y:S01]  /*7c20*/  BPT.TRAP 0x1 ;  /* 0x000000040000795c */ /* 0x000fe20000300000 */
.L_x_204:
[----:B------:R-:W-:Y:S05]  /*7c30*/  @P0 BRA `(.L_x_205) ;  /* 0x0000000000040947 */ /* 0x000fea0003800000 */
[----:B------:R-:W-:Y:S01]  /*7c40*/  BPT.TRAP 0x1 ;  /* 0x000000040000795c */ /* 0x000fe20000300000 */
.L_x_205:
[--C-:B-1----:R-:W-:Y:S01]  /*7c50*/  IMAD R5, R4, 0x2000, R7.reuse ;  /* 0x0000200004057824 */ /* 0x102fe200078e0207 */
[----:B------:R-:W-:Y:S01]  /*7c60*/  R2UR UR9, R10 ;  /* 0x000000000a0972ca */ /* 0x000fe200000e0000 */
[----:B------:R-:W-:Y:S01]  /*7c70*/  IMAD R7, R4, 0x5000, R7 ;  /* 0x0000500004077824 */ /* 0x000fe200078e0207 */
[----:B------:R-:W-:Y:S01]  /*7c80*/  UIADD3 UR14, UP0, UR20, 0xf0, URZ ;  /* 0x000000f0140e7890 */ /* 0x000fe2000ff1e03f */
[----:B------:R-:W-:Y:S01]  /*7c90*/  VIADD R12, R12, 0xffffffff ;  /* 0xffffffff0c0c7836 */ /* 0x000fe20000000000 */
[----:B------:R-:W-:Y:S01]  /*7ca0*/  R2UR UR7, R5 ;  /* 0x00000000050772ca */ /* 0x000fe200000e0000 */
[----:B------:R-:W-:Y:S01]  /*7cb0*/  UIADD3 UR24, UP1, UR20, 0x1f0, URZ ;  /* 0x000001f014187890 */ /* 0x000fe2000ff3e03f */
[----:B------:R-:W-:Y:S01]  /*7cc0*/  R2UR UR8, R7 ;  /* 0x00000000070872ca */ /* 0x000fe200000e0000 */
[----:B------:R-:W-:Y:S01]  /*7cd0*/  UIADD3.X UR15, URZ, UR21, URZ, UP0, !UPT ;  /* 0x000000153f0f7290 */ /* 0x000fe200087fe43f */
[----:B------:R-:W-:Y:S01]  /*7ce0*/  R2UR UR11, R19 ;  /* 0x00000000130b72ca */ /* 0x000fe200000e0000 */
[----:B------:R-:W-:Y:S01]  /*7cf0*/  VIADD R4, R4, 0x1 ;  /* 0x0000000104047836 */ /* 0x000fe20000000000 */
[C---:B------:R-:W-:Y:S01]  /*7d00*/  R2UR UR10, R11.reuse ;  /* 0x000000000b0a72ca */ /* 0x040fe200000e0000 */
[----:B------:R-:W-:Y:S01]  /*7d10*/  UIADD3.X UR25, URZ, UR21, URZ, UP1, !UPT ;  /* 0x000000153f197290 */ /* 0x000fe20008ffe43f */
[----:B------:R-:W-:Y:S01]  /*7d20*/  R2UR UR12, R2 ;  /* 0x00000000020c72ca */ /* 0x000fe200000e0000 */
[----:B------:R-:W-:Y:S01]  /*7d30*/  UMOV UR16, 0x0 ;  /* 0x0000000000107882 */ /* 0x000fe20000000000 */
[----:B------:R-:W-:Y:S01]  /*7d40*/  R2UR UR18, R18 ;  /* 0x00000000121272ca */ /* 0x000fe200000e0000 */
[----:B------:R-:W-:Y:S01]  /*7d50*/  UMOV UR17, 0x10000000 ;  /* 0x1000000000117882 */ /* 0x000fe20000000000 */
[----:B------:R-:W-:Y:S01]  /*7d60*/  ISETP.GT.AND P2, PT, R12, 0x1, PT ;  /* 0x000000010c00780c */ /* 0x000fe20003f44270 */
[----:B------:R-:W-:Y:S01]  /*7d70*/  UIADD3 UR7, UR7, 0x180, URZ ;  /* 0x0000018007077890 */ /* 0x000fe2000fffe03f */
[----:B------:R-:W-:Y:S01]  /*7d80*/  ISETP.NE.AND P1, PT, R4, 0x8, PT ;  /* 0x000000080400780c */ /* 0x000fe20003f25270 */
[----:B------:R-:W-:Y:S01]  /*7d90*/  UIADD3 UR13, UR8, 0x10180, URZ ;  /* 0x00010180080d7890 */ /* 0x000fe2000fffe03f */
[----:B------:R-:W-:-:S02]  /*7da0*/  VIADD R11, R11, 0x80 ;  /* 0x000000800b0b7836 */ /* 0x000fc40000000000 */
[----:B------:R-:W-:Y:S02]  /*7db0*/  SEL R6, RZ, 0x1, P1 ;  /* 0x00000001ff067807 */ /* 0x000fe40000800000 */
[----:B------:R-:W-:Y:S01]  /*7dc0*/  UMOV UR8, UR7 ;  /* 0x0000000700087c82 */ /* 0x000fe20008000000 */
[----:B------:R-:W-:Y:S01]  /*7dd0*/  SEL R4, R4, RZ, P1 ;  /* 0x000000ff04047207 */ /* 0x000fe20000800000 */
[----:B------:R0:W-:Y:S01]  /*7de0*/  UTMALDG.3D [UR8], [UR14], desc[UR16] ;  /* 0x000010080e0075b4 */ /* 0x0001e20008011000 */
[----:B------:R-:W-:Y:S01]  /*7df0*/  LOP3.LUT R3, R3, R6, RZ, 0x3c, !PT ;  /* 0x0000000603037212 */ /* 0x000fe200078e3cff */
[----:B0-----:R-:W-:Y:S01]  /*7e00*/  UMOV UR8, UR13 ;  /* 0x0000000d00087c82 */ /* 0x001fe20008000000 */
[----:B------:R-:W-:Y:S02]  /*7e10*/  UMOV UR11, UR18 ;  /* 0x00000012000b7c82 */ /* 0x000fe40008000000 */
[----:B------:R0:W-:Y:S02]  /*7e20*/  UTMALDG.3D [UR8], [UR24], desc[UR16] ;  /* 0x00001008180075b4 */ /* 0x0001e40008011000 */
[----:B0-----:R-:W-:Y:S05]  /*7e30*/  @P2 BRA `(.L_x_206) ;  /* 0xfffffffc00442947 */ /* 0x001fea000383ffff */
.L_x_202:
[----:B------:R-:W-:Y:S05]  /*7e40*/  BSYNC B1 ;  /* 0x0000000000017941 */ /* 0x000fea0003800000 */
.L_x_201:
[----:B------:R-:W-:Y:S01]  /*7e50*/  LOP3.LUT P4, RZ, R9, 0xff, RZ, 0xc0, !PT ;  /* 0x000000ff09ff7812 */ /* 0x000fe2000788c0ff */
[----:B------:R-:W-:Y:S01]  /*7e60*/  VIADD R8, R8, UR39 ;  /* 0x0000002708087c36 */ /* 0x000fe20008000000 */
[----:B------:R-:W-:Y:S01]  /*7e70*/  ULDC.64 UR8, c[0x0][0x650] ;  /* 0x0001940000087ab9 */ /* 0x000fe20000000a00 */
[----:B------:R-:W-:Y:S01]  /*7e80*/  BSSY B1, `(.L_x_207) ;  /* 0x0000071000017945 */ /* 0x000fe20003800000 */
[----:B------:R-:W-:Y:S01]  /*7e90*/  IMAD.MOV.U32 R19, RZ, RZ, -0x1 ;  /* 0xffffffffff137424 */ /* 0x000fe200078e00ff */
[----:B------:R-:W-:Y:S01]  /*7ea0*/  PRMT R9, RZ, 0x7610, R9 ;  /* 0x00007610ff097816 */ /* 0x000fe20000000009 */
[----:B------:R-:W-:Y:S01]  /*7eb0*/  IMAD.MOV.U32 R18, RZ, RZ, -0x1 ;  /* 0xffffffffff127424 */ /* 0x000fe200078e00ff */
[C---:B------:R-:W-:Y:S02]  /*7ec0*/  ISETP.GT.U32.AND P1, PT, R8.reuse, 0x7, PT ;  /* 0x000000070800780c */ /* 0x040fe40003f24070 */
[----:B------:R-:W-:Y:S02]  /*7ed0*/  SHF.R.U32.HI R2, RZ, 0x3, R8 ;  /* 0x00000003ff027819 */ /* 0x000fe40000011608 */
[----:B------:R-:W-:-:S02]  /*7ee0*/  LOP3.LUT R8, R8, 0x7, RZ, 0xc0, !PT ;  /* 0x0000000708087812 */ /* 0x000fc400078ec0ff */
[----:B------:R-:W0:Y:S01]  /*7ef0*/  @P4 S2R R4, SR_CgaCtaId ;  /* 0x0000000000044919 */ /* 0x000e220000008800 */
[----:B------:R-:W-:Y:S02]  /*7f00*/  @P4 MOV R3, 0x400 ;  /* 0x0000040000034802 */ /* 0x000fe40000000f00 */
[----:B------:R-:W-:-:S04]  /*7f10*/  LOP3.LUT R2, R2, 0x1, RZ, 0xc0, !PT ;  /* 0x0000000102027812 */ /* 0x000fc800078ec0ff */
[----:B------:R-:W-:Y:S02]  /*7f20*/  ISETP.NE.U32.AND P2, PT, R2, 0x1, PT ;  /* 0x000000010200780c */ /* 0x000fe40003f45070 */
[----:B0-----:R-:W-:Y:S01]  /*7f30*/  @P4 LEA R3, R4, R3, 0x18 ;  /* 0x0000000304034211 */ /* 0x001fe200078ec0ff */
[----:B------:R-:W-:-:S03]  /*7f40*/  IMAD.U32 R4, RZ, RZ, UR39 ;  /* 0x00000027ff047e24 */ /* 0x000fc6000f8e00ff */
[----:B------:R0:W-:Y:S01]  /*7f50*/  @P4 SYNCS.ARRIVE.TRANS64.A1T0 RZ, [R3+URZ+0xb8], RZ ;  /* 0x0000b8ff03ff49a7 */ /* 0x0001e2000810003f */
[----:B------:R-:W-:Y:S02]  /*7f60*/  IADD3 R16, P4, R16, UR48, RZ ;  /* 0x0000003010107c10 */ /* 0x000fe4000ff9e0ff */
[----:B------:R-:W-:Y:S02]  /*7f70*/  ISETP.LT.U32.AND P1, PT, R4, 0x8, P1 ;  /* 0x000000080400780c */ /* 0x000fe40000f21070 */
[----:B------:R-:W-:Y:S02]  /*7f80*/  IADD3.X R17, R17, UR37, RZ, P4, !PT ;  /* 0x0000002511117c10 */ /* 0x000fe4000a7fe4ff */
[----:B------:R-:W-:Y:S02]  /*7f90*/  ISETP.GE.U32.AND P4, PT, R16, UR8, PT ;  /* 0x0000000810007c0c */ /* 0x000fe4000bf86070 */
[----:B0-----:R-:W-:Y:S02]  /*7fa0*/  SEL R3, RZ, 0x1, !P1 ;  /* 0x00000001ff037807 */ /* 0x001fe40004800000 */
[----:B------:R-:W-:-:S02]  /*7fb0*/  ISETP.GE.U32.AND.EX P1, PT, R17, UR9, PT, P4 ;  /* 0x0000000911007c0c */ /* 0x000fc4000bf26140 */
[----:B------:R-:W-:-:S04]  /*7fc0*/  ISETP.GT.U32.AND P2, PT, R4, 0x7, !P2 ;  /* 0x000000070400780c */ /* 0x000fc80005744070 */
[----:B------:R-:W-:-:S04]  /*7fd0*/  SEL R2, RZ, 0x1, !P2 ;  /* 0x00000001ff027807 */ /* 0x000fc80005000000 */
[--C-:B------:R-:W-:Y:S01]  /*7fe0*/  LOP3.LUT R0, R2, R0, R3.reuse, 0x96, !PT ;  /* 0x0000000002007212 */ /* 0x100fe200078e9603 */
[----:B------:R-:W-:Y:S01]  /*7ff0*/  IMAD.MOV.U32 R2, RZ, RZ, -0x1 ;  /* 0xffffffffff027424 */ /* 0x000fe200078e00ff */
[----:B------:R-:W-:Y:S01]  /*8000*/  PRMT R3, RZ, 0x7610, R3 ;  /* 0x00007610ff037816 */ /* 0x000fe20000000003 */
[----:B------:R-:W-:Y:S06]  /*8010*/  @P1 BRA `(.L_x_208) ;  /* 0x00000004005c1947 */ /* 0x000fec0003800000 */
[----:B------:R-:W0:Y:S01]  /*8020*/  S2UR UR7, SR_CTAID.X ;  /* 0x00000000000779c3 */ /* 0x000e220000002500 */
[----:B------:R-:W-:Y:S01]  /*8030*/  ULDC.64 UR8, c[0x0][0x628] ;  /* 0x00018a0000087ab9 */ /* 0x000fe20000000a00 */
[----:B------:R-:W-:Y:S01]  /*8040*/  ULDC UR10, c[0x0][0x150] ;  /* 0x00005400000a7ab9 */ /* 0x000fe20000000800 */
[----:B------:R-:W-:Y:S01]  /*8050*/  ISETP.NE.U32.AND P1, PT, RZ, UR8, PT ;  /* 0x00000008ff007c0c */ /* 0x000fe2000bf25070 */
[----:B------:R-:W-:Y:S01]  /*8060*/  ULDC UR11, c[0x0][0x630] ;  /* 0x00018c00000b7ab9 */ /* 0x000fe20000000800 */
[----:B------:R-:W-:Y:S01]  /*8070*/  ULDC UR13, c[0x0][0x154] ;  /* 0x00005500000d7ab9 */ /* 0x000fe20000000800 */
[----:B------:R-:W-:Y:S01]  /*8080*/  IMAD.MOV.U32 R2, RZ, RZ, R16 ;  /* 0x000000ffff027224 */ /* 0x000fe200078e0010 */
[----:B------:R-:W-:Y:S01]  /*8090*/  ISETP.NE.AND.EX P1, PT, RZ, UR9, PT, P1 ;  /* 0x00000009ff007c0c */ /* 0x000fe2000bf25310 */
[----:B------:R-:W1:Y:S01]  /*80a0*/  S2UR UR12, SR_CTAID.Y ;  /* 0x00000000000c79c3 */ /* 0x000e620000002600 */
[----:B0-----:R-:W-:-:S05]  /*80b0*/  I2FP.F32.U32 R3, UR7 ;  /* 0x0000000700037c45 */ /* 0x001fca0008201000 */
[----:B------:R-:W-:Y:S01]  /*80c0*/  FMUL R12, R3, UR10 ;  /* 0x0000000a030c7c20 */ /* 0x000fe20008400000 */
[----:B------:R-:W-:-:S05]  /*80d0*/  IMAD.MOV.U32 R3, RZ, RZ, R17 ;  /* 0x000000ffff037224 */ /* 0x000fca00078e0011 */
[----:B------:R-:W-:Y:S05]  /*80e0*/  @!P1 BRA `(.L_x_209) ;  /* 0x0000000000289947 */ /* 0x000fea0003800000 */
[----:B------:R-:W-:Y:S02]  /*80f0*/  ULDC UR10, c[0x0][0x634] ;  /* 0x00018d00000a7ab9 */ /* 0x000fe40000000800 */
[----:B------:R-:W-:-:S05]  /*8100*/  IADD3 R7, P1, R16, UR10, RZ ;  /* 0x0000000a10077c10 */ /* 0x000fca000ff3e0ff */
[----:B------:R-:W-:-:S04]  /*8110*/  IMAD.X R11, RZ, RZ, R17, P1 ;  /* 0x000000ffff0b7224 */ /* 0x000fc800008e0611 */
[----:B------:R-:W-:-:S04]  /*8120*/  IMAD.WIDE.U32 R4, R11, UR8, RZ ;  /* 0x000000080b047c25 */ /* 0x000fc8000f8e00ff */
[----:B------:R-:W-:-:S04]  /*8130*/  IMAD.WIDE.U32 R4, P1, R7, UR9, R4 ;  /* 0x0000000907047c25 */ /* 0x000fc8000f820004 */
[----:B------:R-:W-:-:S04]  /*8140*/  IMAD.WIDE.U32 R6, R7, UR8, RZ ;  /* 0x0000000807067c25 */ /* 0x000fc8000f8e00ff */
[----:B------:R-:W-:Y:S01]  /*8150*/  IMAD.X R3, RZ, RZ, RZ, P1 ;  /* 0x000000ffff037224 */ /* 0x000fe200008e06ff */
[----:B------:R-:W-:Y:S01]  /*8160*/  IADD3 RZ, P1, R7, R4, RZ ;  /* 0x0000000407ff7210 */ /* 0x000fe20007f3e0ff */
[----:B------:R-:W-:-:S04]  /*8170*/  IMAD.MOV.U32 R2, RZ, RZ, R5 ;  /* 0x000000ffff027224 */ /* 0x000fc800078e0005 */
[----:B------:R-:W-:-:S08]  /*8180*/  IMAD.WIDE.U32.X R2, R11, UR9, R2, P1 ;  /* 0x000000090b027c25 */ /* 0x000fd000088e0402 */
.L_x_209:
[--C-:B------:R-:W-:Y:S01]  /*8190*/  SHF.R.U64 R10, R2, UR11, R3.reuse ;  /* 0x0000000b020a7c19 */ /* 0x100fe20008001203 */
[----:B------:R-:W0:Y:S01]  /*81a0*/  F2I.U32.TRUNC.NTZ R12, R12 ;  /* 0x0000000c000c7305 */ /* 0x000e22000020f000 */
[----:B------:R-:W-:Y:S01]  /*81b0*/  SHF.R.U32.HI R2, RZ, UR11, R3 ;  /* 0x0000000bff027c19 */ /* 0x000fe20008011603 */
[----:B------:R-:W-:Y:S01]  /*81c0*/  ULDC.64 UR8, c[0x0][0x620] ;  /* 0x0001880000087ab9 */ /* 0x000fe20000000a00 */
[----:B------:R-:W-:Y:S01]  /*81d0*/  IADD3 R5, P1, RZ, -R10, RZ ;  /* 0x8000000aff057210 */ /* 0x000fe20007f3e0ff */
[----:B------:R-:W-:Y:S01]  /*81e0*/  ULDC.64 UR14, c[0x0][0x640] ;  /* 0x00019000000e7ab9 */ /* 0x000fe20000000a00 */
[----:B-1----:R-:W-:Y:S01]  /*81f0*/  I2FP.F32.U32 R4, UR12 ;  /* 0x0000000c00047c45 */ /* 0x002fe20008201000 */
[----:B------:R-:W1:Y:S01]  /*8200*/  LDC R14, c[0x0][0x610] ;  /* 0x00018400ff0e7b82 */ /* 0x000e620000000800 */
[----:B------:R-:W-:Y:S01]  /*8210*/  ULDC UR11, c[0x0][0x658] ;  /* 0x00019600000b7ab9 */ /* 0x000fe20000000800 */
[----:B------:R-:W-:Y:S01]  /*8220*/  IMAD.X R2, RZ, RZ, ~R2, P1 ;  /* 0x000000ffff027224 */ /* 0x000fe200008e0e02 */
[----:B------:R-:W-:Y:S01]  /*8230*/  ISETP.NE.U32.AND P1, PT, RZ, UR14, PT ;  /* 0x0000000eff007c0c */ /* 0x000fe2000bf25070 */
[----:B------:R-:W-:Y:S01]  /*8240*/  FMUL R6, R4, UR13 ;  /* 0x0000000d04067c20 */ /* 0x000fe20008400000 */
[----:B------:R-:W-:Y:S01]  /*8250*/  ULDC UR13, c[0x0][0x648] ;  /* 0x00019200000d7ab9 */ /* 0x000fe20000000800 */
[----:B------:R-:W-:Y:S01]  /*8260*/  IMAD R4, R2, UR8, RZ ;  /* 0x0000000802047c24 */ /* 0x000fe2000f8e02ff */
[----:B------:R-:W-:Y:S01]  /*8270*/  ISETP.NE.AND.EX P1, PT, RZ, UR15, PT, P1 ;  /* 0x0000000fff007c0c */ /* 0x000fe2000bf25310 */
[C---:B------:R-:W-:Y:S01]  /*8280*/  IMAD.WIDE.U32 R2, R5.reuse, UR8, R16 ;  /* 0x0000000805027c25 */ /* 0x040fe2000f8e0010 */
[----:B0-----:R-:W-:Y:S01]  /*8290*/  R2UR UR8, R12 ;  /* 0x000000000c0872ca */ /* 0x001fe200000e0000 */
[----:B------:R-:W0:Y:S02]  /*82a0*/  F2I.U32.TRUNC.NTZ R6, R6 ;  /* 0x0000000600067305 */ /* 0x000e24000020f000 */
[----:B------:R-:W-:Y:S01]  /*82b0*/  IMAD R5, R5, UR9, R4 ;  /* 0x0000000905057c24 */ /* 0x000fe2000f8e0204 */
[----:B------:R-:W-:-:S03]  /*82c0*/  ULDC UR9, c[0x0][0x618] ;  /* 0x0001860000097ab9 */ /* 0x000fc60000000800 */
[----:B------:R-:W-:-:S05]  /*82d0*/  IMAD.IADD R3, R3, 0x1, R5 ;  /* 0x0000000103037824 */ /* 0x000fca00078e0205 */
[--C-:B------:R-:W-:Y:S02]  /*82e0*/  SHF.R.U64 R12, R2, UR9, R3.reuse ;  /* 0x00000009020c7c19 */ /* 0x100fe40008001203 */
[----:B------:R-:W-:Y:S01]  /*82f0*/  SHF.R.U32.HI R3, RZ, UR9, R3 ;  /* 0x00000009ff037c19 */ /* 0x000fe20008011603 */
[----:B------:R-:W-:Y:S01]  /*8300*/  ULDC UR9, c[0x0][0x608] ;  /* 0x0001820000097ab9 */ /* 0x000fe20000000800 */
[----:B0-----:R-:W-:Y:S02]  /*8310*/  R2UR UR10, R6 ;  /* 0x00000000060a72ca */ /* 0x001fe400000e0000 */
[--C-:B------:R-:W-:Y:S02]  /*8320*/  SHF.R.U64 R13, R12, UR9, R3.reuse ;  /* 0x000000090c0d7c19 */ /* 0x100fe40008001203 */
[----:B------:R-:W-:Y:S01]  /*8330*/  SHF.R.U32.HI R2, RZ, UR9, R3 ;  /* 0x00000009ff027c19 */ /* 0x000fe20008011603 */
[----:B------:R-:W-:-:S03]  /*8340*/  UIADD3 UR9, -UR8, URZ, URZ ;  /* 0x0000003f08097290 */ /* 0x000fc6000fffe13f */
[--C-:B------:R-:W-:Y:S01]  /*8350*/  SHF.R.U64 R15, R13, UR11, R2.reuse ;  /* 0x0000000b0d0f7c19 */ /* 0x100fe20008001202 */
[----:B------:R-:W-:Y:S01]  /*8360*/  ULDC UR8, c[0x0][0x144] ;  /* 0x0000510000087ab9 */ /* 0x000fe20000000800 */
[----:B------:R-:W-:-:S03]  /*8370*/  SHF.R.U32.HI R3, RZ, UR11, R2 ;  /* 0x0000000bff037c19 */ /* 0x000fc60008011602 */
[----:B------:R-:W-:Y:S01]  /*8380*/  IMAD.MOV.U32 R2, RZ, RZ, R15 ;  /* 0x000000ffff027224 */ /* 0x000fe200078e000f */
[----:B------:R-:W-:Y:S06]  /*8390*/  @!P1 BRA `(.L_x_210) ;  /* 0x0000000000289947 */ /* 0x000fec0003800000 */
        /* <DEDUP_REMOVED lines=10> */
.L_x_210:
[----:B------:R-:W-:Y:S01]  /*8440*/  UISETP.NE.AND UP0, UPT, UR38, URZ, UPT ;  /* 0x0000003f2600728c */ /* 0x000fe2000bf05270 */
[----:B------:R-:W-:Y:S01]  /*8450*/  SHF.R.U64 R3, R2, UR13, R3 ;  /* 0x0000000d02037c19 */ /* 0x000fe20008001203 */
[----:B------:R-:W-:Y:S01]  /*8460*/  UIADD3 UR10, -UR10, URZ, URZ ;  /* 0x0000003f0a0a7290 */ /* 0x000fe2000fffe13f */
[----:B------:R-:W-:Y:S01]  /*8470*/  LOP3.LUT R2, R13, UR6, RZ, 0xc0, !PT ;  /* 0x000000060d027c12 */ /* 0x000fe2000f8ec0ff */
[----:B------:R-:W-:Y:S02]  /*8480*/  UIMAD UR7, UR8, UR9, UR7 ;  /* 0x00000009080772a4 */ /* 0x000fe4000f8e0207 */
[----:B------:R-:W-:Y:S01]  /*8490*/  IMAD.MOV R4, RZ, RZ, -R3 ;  /* 0x000000ffff047224 */ /* 0x000fe200078e0a03 */
[----:B------:R-:W-:Y:S01]  /*84a0*/  ULDC UR8, c[0x0][0x148] ;  /* 0x0000520000087ab9 */ /* 0x000fe20000000800 */
[----:B------:R-:W-:Y:S01]  /*84b0*/  IMAD R19, R3, UR5, R2 ;  /* 0x0000000503137c24 */ /* 0x000fe2000f8e0202 */
[----:B------:R-:W-:Y:S02]  /*84c0*/  LOP3.LUT R3, R12, UR4, RZ, 0xc0, !PT ;  /* 0x000000040c037c12 */ /* 0x000fe4000f8ec0ff */
[----:B------:R-:W-:Y:S01]  /*84d0*/  @UP0 UIMAD UR7, UR8, UR10, UR12 ;  /* 0x0000000a080702a4 */ /* 0x000fe2000f8e020c */
[----:B------:R-:W-:-:S02]  /*84e0*/  PLOP3.LUT P1, PT, PT, PT, UP0, 0x80, 0x0 ;  /* 0x000000000000781c */ /* 0x000fc40003f2f008 */
[----:B------:R-:W-:Y:S02]  /*84f0*/  ULDC UR8, c[0x0][0x638] ;  /* 0x00018e0000087ab9 */ /* 0x000fe40000000800 */
[----:B------:R-:W-:Y:S02]  /*8500*/  IMAD R2, R4, UR8, R15 ;  /* 0x0000000804027c24 */ /* 0x000fe4000f8e020f */
[----:B-1----:R-:W-:Y:S01]  /*8510*/  IMAD R19, R19, R14, UR7 ;  /* 0x0000000713137e24 */ /* 0x002fe2000f8e020e */
[----:B------:R-:W-:Y:S01]  /*8520*/  ULDC UR7, c[0x0][0x600] ;  /* 0x0001800000077ab9 */ /* 0x000fe20000000800 */
[----:B------:R-:W-:Y:S02]  /*8530*/  IMAD.MOV.U32 R4, RZ, RZ, 0x1 ;  /* 0x00000001ff047424 */ /* 0x000fe400078e00ff */
[----:B------:R-:W-:-:S03]  /*8540*/  IMAD R2, R2, UR7, R3 ;  /* 0x0000000702027c24 */ /* 0x000fc6000f8e0203 */
[----:B------:R-:W-:Y:S02]  /*8550*/  PRMT R3, R4, 0x7610, R3 ;  /* 0x0000761004037816 */ /* 0x000fe40000000003 */
[----:B------:R-:W-:Y:S02]  /*8560*/  SEL R18, R2, R19, !P1 ;  /* 0x0000001302127207 */ /* 0x000fe40004800000 */
[----:B------:R-:W-:Y:S01]  /*8570*/  SEL R19, R19, R2, !P1 ;  /* 0x0000000213137207 */ /* 0x000fe20004800000 */
[----:B------:R-:W-:-:S07]  /*8580*/  IMAD.MOV.U32 R2, RZ, RZ, R10 ;  /* 0x000000ffff027224 */ /* 0x000fce00078e000a */
.L_x_208:
[----:B------:R-:W-:Y:S05]  /*8590*/  BSYNC B1 ;  /* 0x0000000000017941 */ /* 0x000fea0003800000 */
.L_x_207:
[----:B------:R-:W-:-:S13]  /*85a0*/  LOP3.LUT P1, RZ, R3, 0xff, RZ, 0xc0, !PT ;  /* 0x000000ff03ff7812 */ /* 0x000fda000782c0ff */
[----:B------:R-:W-:Y:S05]  /*85b0*/  @P1 BRA `(.L_x_211) ;  /* 0xfffffff400301947 */ /* 0x000fea000383ffff */
[----:B------:R-:W-:Y:S05]  /*85c0*/  BSYNC B0 ;  /* 0x0000000000007941 */ /* 0x000fea0003800000 */
.L_x_199:
[----:B------:R-:W-:-:S03]  /*85d0*/  UMOV UR7, 0xffffffff ;  /* 0xffffffff00077882 */ /* 0x000fc60000000000 */
[----:B------:R-:W-:Y:S05]  /*85e0*/  BRA.DIV UR7, `(.L_x_212) ;  /* 0x0000000607d47947 */ /* 0x000fea000b800000 */
[----:B------:R-:W-:-:S13]  /*85f0*/  ELECT P6, URZ, PT ;  /* 0x00000000003f782f */ /* 0x000fda00038c0000 */
.L_x_232:
[----:B------:R-:W-:Y:S04]  /*8600*/  BSSY B0, `(.L_x_213) ;  /* 0x0000050000007945 */ /* 0x000fe80003800000 */
[----:B------:R-:W-:Y:S05]  /*8610*/  @!P6 BRA `(.L_x_214) ;  /* 0x000000040038e947 */ /* 0x000fea0003800000 */
[----:B------:R-:W-:-:S04]  /*8620*/  ULOP3.LUT UR7, UR36, 0x2, URZ, 0xfc, !UPT ;  /* 0x0000000224077892 */ /* 0x000fc8000f8efc3f */
[----:B------:R-:W-:-:S06]  /*8630*/  UISETP.NE.AND UP0, UPT, UR7, 0x3, UPT ;  /* 0x000000030700788c */ /* 0x000fcc000bf05270 */
[----:B------:R-:W-:-:S13]  /*8640*/  PLOP3.LUT P0, PT, PT, PT, UP0, 0x80, 0x0 ;  /* 0x000000000000781c */ /* 0x000fda0003f0f008 */
[----:B------:R-:W-:Y:S05]  /*8650*/  @!P0 BRA `(.L_x_215) ;  /* 0x0000000000048947 */ /* 0x000fea0003800000 */
[----:B------:R-:W-:Y:S01]  /*8660*/  BPT.TRAP 0x1 ;  /* 0x000000040000795c */ /* 0x000fe20000300000 */
.L_x_215:
[----:B------:R-:W0:Y:S01]  /*8670*/  S2R R3, SR_CgaCtaId ;  /* 0x0000000000037919 */ /* 0x000e220000008800 */
[----:B------:R-:W-:-:S04]  /*8680*/  MOV R2, 0x400 ;  /* 0x0000040000027802 */ /* 0x000fc80000000f00 */
[----:B0-----:R-:W-:Y:S02]  /*8690*/  LEA R3, R3, R2, 0x18 ;  /* 0x0000000203037211 */ /* 0x001fe400078ec0ff */
[----:B------:R-:W-:-:S03]  /*86a0*/  SHF.L.U32 R2, R0, 0x1f, RZ ;  /* 0x0000001f00027819 */ /* 0x000fc600000006ff */
[----:B------:R-:W-:-:S04]  /*86b0*/  VIADD R3, R3, 0x40 ;  /* 0x0000004003037836 */ /* 0x000fc80000000000 */
[C---:B------:R-:W-:Y:S02]  /*86c0*/  IMAD R7, R8.reuse, 0x8, R3 ;  /* 0x0000000808077824 */ /* 0x040fe400078e0203 */
[----:B------:R-:W-:Y:S02]  /*86d0*/  VIADD R8, R8, 0x1 ;  /* 0x0000000108087836 */ /* 0x000fe40000000000 */
[----:B------:R-:W0:Y:S03]  /*86e0*/  SYNCS.PHASECHK.TRANS64.TRYWAIT P0, [R7+URZ], R2 ;  /* 0x00000002070075a7 */ /* 0x000e26000800017f */
[----:B------:R-:W-:-:S04]  /*86f0*/  ISETP.NE.AND P1, PT, R8, 0x8, PT ;  /* 0x000000080800780c */ /* 0x000fc80003f25270 */
[----:B------:R-:W-:Y:S02]  /*8700*/  SEL R5, RZ, 0x1, P1 ;  /* 0x00000001ff057807 */ /* 0x000fe40000800000 */
[----:B------:R-:W-:Y:S02]  /*8710*/  SEL R8, R8, RZ, P1 ;  /* 0x000000ff08087207 */ /* 0x000fe40000800000 */
[----:B------:R-:W-:-:S03]  /*8720*/  LOP3.LUT R5, R0, R5, RZ, 0x3c, !PT ;  /* 0x0000000500057212 */ /* 0x000fc600078e3cff */
[----:B------:R-:W-:Y:S01]  /*8730*/  IMAD R9, R8, 0x8, R3 ;  /* 0x0000000808097824 */ /* 0x000fe200078e0203 */
[----:B------:R-:W-:Y:S01]  /*8740*/  SHF.L.U32 R4, R5, 0x1f, RZ ;  /* 0x0000001f05047819 */ /* 0x000fe200000006ff */
[----:B0-----:R-:W-:Y:S06]  /*8750*/  @!P0 BRA `(.L_x_216) ;  /* 0x0000000400988947 */ /* 0x001fec0003800000 */
.L_x_233:
[----:B------:R-:W1:Y:S01]  /*8760*/  SYNCS.PHASECHK.TRANS64.TRYWAIT P0, [R9+URZ], R4 ;  /* 0x00000004090075a7 */ /* 0x000e62000800017f */
[----:B------:R-:W-:-:S05]  /*8770*/  VIADD R0, R8, 0x1 ;  /* 0x0000000108007836 */ /* 0x000fca0000000000 */
[----:B------:R-:W-:-:S04]  /*8780*/  ISETP.NE.AND P1, PT, R0, 0x8, PT ;  /* 0x000000080000780c */ /* 0x000fc80003f25270 */
[----:B0-----:R-:W-:Y:S02]  /*8790*/  SEL R2, RZ, 0x1, P1 ;  /* 0x00000001ff027807 */ /* 0x001fe40000800000 */
[----:B------:R-:W-:Y:S02]  /*87a0*/  SEL R0, R0, RZ, P1 ;  /* 0x000000ff00007207 */ /* 0x000fe40000800000 */
[----:B------:R-:W-:-:S03]  /*87b0*/  LOP3.LUT R7, R5, R2, RZ, 0x3c, !PT ;  /* 0x0000000205077212 */ /* 0x000fc600078e3cff */
[----:B------:R-:W-:Y:S01]  /*87c0*/  IMAD R6, R0, 0x8, R3 ;  /* 0x0000000800067824 */ /* 0x000fe200078e0203 */
[----:B------:R-:W-:Y:S01]  /*87d0*/  SHF.L.U32 R5, R7, 0x1f, RZ ;  /* 0x0000001f07057819 */ /* 0x000fe200000006ff */
[----:B-1----:R-:W-:Y:S06]  /*87e0*/  @!P0 BRA `(.L_x_217) ;  /* 0x0000000400888947 */ /* 0x002fec0003800000 */
.L_x_234:
[----:B------:R-:W1:Y:S01]  /*87f0*/  SYNCS.PHASECHK.TRANS64.TRYWAIT P0, [R6+URZ], R5 ;  /* 0x00000005060075a7 */ /* 0x000e62000800017f */
[----:B------:R-:W-:-:S05]  /*8800*/  VIADD R0, R0, 0x1 ;  /* 0x0000000100007836 */ /* 0x000fca0000000000 */
[----:B------:R-:W-:-:S04]  /*8810*/  ISETP.NE.AND P1, PT, R0, 0x8, PT ;  /* 0x000000080000780c */ /* 0x000fc80003f25270 */
[----:B------:R-:W-:Y:S02]  /*8820*/  SEL R2, RZ, 0x1, P1 ;  /* 0x00000001ff027807 */ /* 0x000fe40000800000 */
[----:B------:R-:W-:Y:S02]  /*8830*/  SEL R0, R0, RZ, P1 ;  /* 0x000000ff00007207 */ /* 0x000fe40000800000 */
[----:B------:R-:W-:-:S03]  /*8840*/  LOP3.LUT R7, R7, R2, RZ, 0x3c, !PT ;  /* 0x0000000207077212 */ /* 0x000fc600078e3cff */
[----:B0-----:R-:W-:Y:S01]  /*8850*/  IMAD R9, R0, 0x8, R3 ;  /* 0x0000000800097824 */ /* 0x001fe200078e0203 */
[----:B------:R-:W-:Y:S01]  /*8860*/  SHF.L.U32 R4, R7, 0x1f, RZ ;  /* 0x0000001f07047819 */ /* 0x000fe200000006ff */
[----:B-1----:R-:W-:Y:S06]  /*8870*/  @!P0 BRA `(.L_x_218) ;  /* 0x0000000400788947 */ /* 0x002fec0003800000 */
.L_x_235:
        /* <DEDUP_REMOVED lines=9> */
.L_x_236:
        /* <DEDUP_REMOVED lines=9> */
.L_x_237:
        /* <DEDUP_REMOVED lines=9> */
.L_x_238:
[----:B------:R-:W1:Y:S01]  /*8a30*/  SYNCS.PHASECHK.TRANS64.TRYWAIT P0, [R6+URZ], R5 ;  /* 0x00000005060075a7 */ /* 0x000e62000800017f */
[----:B------:R-:W-:-:S05]  /*8a40*/  VIADD R0, R0, 0x1 ;  /* 0x0000000100007836 */ /* 0x000fca0000000000 */
[----:B------:R-:W-:-:S04]  /*8a50*/  ISETP.NE.AND P1, PT, R0, 0x8, PT ;  /* 0x000000080000780c */ /* 0x000fc80003f25270 */
[----:B------:R-:W-:Y:S02]  /*8a60*/  SEL R2, RZ, 0x1, P1 ;  /* 0x00000001ff027807 */ /* 0x000fe40000800000 */
[----:B------:R-:W-:Y:S02]  /*8a70*/  SEL R0, R0, RZ, P1 ;  /* 0x000000ff00007207 */ /* 0x000fe40000800000 */
[----:B------:R-:W-:Y:S01]  /*8a80*/  LOP3.LUT R2, R7, R2, RZ, 0x3c, !PT ;  /* 0x0000000207027212 */ /* 0x000fe200078e3cff */
[----:B-1----:R-:W-:Y:S06]  /*8a90*/  @!P0 BRA `(.L_x_222) ;  /* 0x0000000400408947 */ /* 0x002fec0003800000 */
.L_x_239:
[----:B------:R-:W-:Y:S01]  /*8aa0*/  IMAD R3, R0, 0x8, R3 ;  /* 0x0000000800037824 */ /* 0x000fe200078e0203 */
[----:B------:R-:W-:-:S07]  /*8ab0*/  SHF.L.U32 R0, R2, 0x1f, RZ ;  /* 0x0000001f02007819 */ /* 0x000fce00000006ff */
.L_x_223:
[----:B--2---:R2:W3:Y:S02]  /*8ac0*/  SYNCS.PHASECHK.TRANS64.TRYWAIT P0, [R3+URZ], R0 ;  /* 0x00000000030075a7 */ /* 0x0044e4000800017f */
[----:B---3--:R-:W-:Y:S05]  /*8ad0*/  @!P0 NANOSLEEP.SYNCS 0x989680 ;  /* 0x009896800000895d */ /* 0x008fea0003900000 */
[----:B------:R-:W3:Y:S02]  /*8ae0*/  @!P0 SYNCS.PHASECHK.TRANS64 P0, [R3+URZ], R0 ;  /* 0x00000000030085a7 */ /* 0x000ee4000800007f */
[----:B---3--:R-:W-:Y:S05]  /*8af0*/  @!P0 BRA `(.L_x_223) ;  /* 0xfffffffc00f08947 */ /* 0x008fea000383ffff */
.L_x_214:
[----:B------:R-:W-:Y:S05]  /*8b00*/  BSYNC B0 ;  /* 0x0000000000007941 */ /* 0x000fea0003800000 */
.L_x_213:
[----:B------:R-:W-:Y:S05]  /*8b10*/  EXIT ;  /* 0x000000000000794d */ /* 0x000fea0003800000 */
.L_x_15:
[----:B0-----:R0:W1:Y:S02]  /*8b20*/  SYNCS.PHASECHK.TRANS64.TRYWAIT P0, [R109+URZ], R0 ;  /* 0x000000006d0075a7 */ /* 0x001064000800017f */
[----:B-1----:R-:W-:Y:S05]  /*8b30*/  @!P0 NANOSLEEP.SYNCS 0x989680 ;  /* 0x009896800000895d */ /* 0x002fea0003900000 */
[----:B------:R-:W1:Y:S02]  /*8b40*/  @!P0 SYNCS.PHASECHK.TRANS64 P0, [R109+URZ], R0 ;  /* 0x000000006d0085a7 */ /* 0x000e64000800007f */
[----:B-1----:R-:W-:Y:S05]  /*8b50*/  @!P0 BRA `(.L_x_15) ;  /* 0xfffffffc00f08947 */ /* 0x002fea000383ffff */
[----:B------:R-:W-:Y:S05]  /*8b60*/  BRA `(.L_x_224) ;  /* 0xffffff8800b47947 */ /* 0x000fea000383ffff */
.L_x_20:
[----:B-1----:R1:W2:Y:S02]  /*8b70*/  SYNCS.PHASECHK.TRANS64.TRYWAIT P1, [R3+URZ], R0 ;  /* 0x00000000030075a7 */ /* 0x0022a4000802017f */
[----:B--2---:R-:W-:Y:S05]  /*8b80*/  @!P1 NANOSLEEP.SYNCS 0x989680 ;  /* 0x009896800000995d */ /* 0x004fea0003900000 */
[----:B------:R-:W2:Y:S02]  /*8b90*/  @!P1 SYNCS.PHASECHK.TRANS64 P1, [R3+URZ], R0 ;  /* 0x00000000030095a7 */ /* 0x000ea4000802007f */
[----:B--2---:R-:W-:Y:S05]  /*8ba0*/  @!P1 BRA `(.L_x_20) ;  /* 0xfffffffc00f09947 */ /* 0x004fea000383ffff */
[----:B------:R-:W-:Y:S05]  /*8bb0*/  BRA `(.L_x_19) ;  /* 0xffffff8c00287947 */ /* 0x000fea000383ffff */
.L_x_25:
[----:B-1----:R-:W-:-:S04]  /*8bc0*/  IMAD.U32 R4, RZ, RZ, UR8 ;  /* 0x00000008ff047e24 */ /* 0x002fc8000f8e00ff */
[----:B------:R1:W2:Y:S03]  /*8bd0*/  SYNCS.PHASECHK.TRANS64.TRYWAIT P1, [R4+URZ], R3 ;  /* 0x00000003040075a7 */ /* 0x0002a6000802017f */
[----:B--2---:R-:W-:Y:S05]  /*8be0*/  @!P1 NANOSLEEP.SYNCS 0x989680 ;  /* 0x009896800000995d */ /* 0x004fea0003900000 */
[----:B------:R-:W2:Y:S02]  /*8bf0*/  @!P1 SYNCS.PHASECHK.TRANS64 P1, [R4+URZ], R3 ;  /* 0x00000003040095a7 */ /* 0x000ea4000802007f */
[----:B--2---:R-:W-:Y:S05]  /*8c00*/  @!P1 BRA `(.L_x_25) ;  /* 0xfffffffc00ec9947 */ /* 0x004fea000383ffff */
[----:B------:R-:W-:Y:S05]  /*8c10*/  BRA `(.L_x_24) ;  /* 0xffffff9400787947 */ /* 0x000fea000383ffff */
.L_x_31:
[----:B0-----:R0:W1:Y:S02]  /*8c20*/  SYNCS.PHASECHK.TRANS64.TRYWAIT P0, [R109+URZ+0x10], R0 ;  /* 0x000010006d0075a7 */ /* 0x001064000800017f */
[----:B-1----:R-:W-:Y:S05]  /*8c30*/  @!P0 NANOSLEEP.SYNCS 0x989680 ;  /* 0x009896800000895d */ /* 0x002fea0003900000 */
[----:B------:R-:W1:Y:S02]  /*8c40*/  @!P0 SYNCS.PHASECHK.TRANS64 P0, [R109+URZ+0x10], R0 ;  /* 0x000010006d0085a7 */ /* 0x000e64000800007f */
[----:B-1----:R-:W-:Y:S05]  /*8c50*/  @!P0 BRA `(.L_x_31) ;  /* 0xfffffffc00f08947 */ /* 0x002fea000383ffff */
[----:B------:R-:W-:Y:S05]  /*8c60*/  BRA `(.L_x_225) ;  /* 0xffffffa000347947 */ /* 0x000fea000383ffff */
.L_x_200:
[----:B------:R-:W-:Y:S01]  /*8c70*/  BSSY B1, `(.L_x_226) ;  /* 0x0000006000017945 */ /* 0x000fe20003800000 */
[----:B------:R-:W-:-:S07]  /*8c80*/  IMAD.MOV.U32 R15, RZ, RZ, -0x1 ;  /* 0xffffffffff0f7424 */ /* 0x000fce00078e00ff */
[----:B------:R-:W-:Y:S05]  /*8c90*/  WARPSYNC.COLLECTIVE R15, `(.L_x_227) ;  /* 0x000000000f0c7348 */ /* 0x000fea0003c00000 */
[----:B------:R-:W-:Y:S02]  /*8ca0*/  ELECT P6, UR62, PT ;  /* 0x00000000003e782f */ /* 0x000fe400038c0000 */
[----:B------:R-:W-:Y:S01]  /*8cb0*/  MOV R14, UR62 ;  /* 0x0000003e000e7c02 */ /* 0x000fe20008000f00 */
[----:B------:R-:W-:Y:S10]  /*8cc0*/  ENDCOLLECTIVE ;  /* 0x000000000000791b */ /* 0x000ff40003800000 */
.L_x_227:
[----:B------:R-:W-:Y:S05]  /*8cd0*/  BSYNC B1 ;  /* 0x0000000000017941 */ /* 0x000fea0003800000 */
.L_x_226:
[----:B------:R-:W-:Y:S05]  /*8ce0*/  BRA `(.L_x_228) ;  /* 0xffffffec00707947 */ /* 0x000fea000383ffff */
.L_x_203:
[----:B-1----:R1:W2:Y:S02]  /*8cf0*/  SYNCS.PHASECHK.TRANS64.TRYWAIT P1, [R10+URZ+0x40], R5 ;  /* 0x000040050a0075a7 */ /* 0x0022a4000802017f */
[----:B--2---:R-:W-:Y:S05]  /*8d00*/  @!P1 NANOSLEEP.SYNCS 0x989680 ;  /* 0x009896800000995d */ /* 0x004fea0003900000 */
[----:B------:R-:W2:Y:S02]  /*8d10*/  @!P1 SYNCS.PHASECHK.TRANS64 P1, [R10+URZ+0x40], R5 ;  /* 0x000040050a0095a7 */ /* 0x000ea4000802007f */
[----:B--2---:R-:W-:Y:S05]  /*8d20*/  @!P1 BRA `(.L_x_203) ;  /* 0xfffffffc00f09947 */ /* 0x004fea000383ffff */
[----:B------:R-:W-:Y:S05]  /*8d30*/  BRA `(.L_x_229) ;  /* 0xffffffec00a47947 */ /* 0x000fea000383ffff */
.L_x_212:
[----:B------:R-:W-:Y:S01]  /*8d40*/  BSSY B0, `(.L_x_230) ;  /* 0x0000006000007945 */ /* 0x000fe20003800000 */
[----:B------:R-:W-:-:S07]  /*8d50*/  IMAD.MOV.U32 R15, RZ, RZ, -0x1 ;  /* 0xffffffffff0f7424 */ /* 0x000fce00078e00ff */
[----:B------:R-:W-:Y:S05]  /*8d60*/  WARPSYNC.COLLECTIVE R15, `(.L_x_231) ;  /* 0x000000000f0c7348 */ /* 0x000fea0003c00000 */
[----:B------:R-:W-:Y:S02]  /*8d70*/  ELECT P6, UR62, PT ;  /* 0x00000000003e782f */ /* 0x000fe400038c0000 */
[----:B------:R-:W-:Y:S01]  /*8d80*/  MOV R14, UR62 ;  /* 0x0000003e000e7c02 */ /* 0x000fe20008000f00 */
[----:B------:R-:W-:Y:S10]  /*8d90*/  ENDCOLLECTIVE ;  /* 0x000000000000791b */ /* 0x000ff40003800000 */
.L_x_231:
[----:B------:R-:W-:Y:S05]  /*8da0*/  BSYNC B0 ;  /* 0x0000000000007941 */ /* 0x000fea0003800000 */
.L_x_230:
[----:B------:R-:W-:Y:S05]  /*8db0*/  BRA `(.L_x_232) ;  /* 0xfffffff800107947 */ /* 0x000fea000383ffff */
.L_x_216:
[----:B0-----:R0:W1:Y:S02]  /*8dc0*/  SYNCS.PHASECHK.TRANS64.TRYWAIT P0, [R7+URZ], R2 ;  /* 0x00000002070075a7 */ /* 0x001064000800017f */
[----:B-1----:R-:W-:Y:S05]  /*8dd0*/  @!P0 NANOSLEEP.SYNCS 0x989680 ;  /* 0x009896800000895d */ /* 0x002fea0003900000 */
[----:B------:R-:W1:Y:S02]  /*8de0*/  @!P0 SYNCS.PHASECHK.TRANS64 P0, [R7+URZ], R2 ;  /* 0x00000002070085a7 */ /* 0x000e64000800007f */
[----:B-1----:R-:W-:Y:S05]  /*8df0*/  @!P0 BRA `(.L_x_216) ;  /* 0xfffffffc00f08947 */ /* 0x002fea000383ffff */
[----:B------:R-:W-:Y:S05]  /*8e00*/  BRA `(.L_x_233) ;  /* 0xfffffff800547947 */ /* 0x000fea000383ffff */
.L_x_217:
[----:B0-----:R0:W1:Y:S02]  /*8e10*/  SYNCS.PHASECHK.TRANS64.TRYWAIT P0, [R9+URZ], R4 ;  /* 0x00000004090075a7 */ /* 0x001064000800017f */
[----:B-1----:R-:W-:Y:S05]  /*8e20*/  @!P0 NANOSLEEP.SYNCS 0x989680 ;  /* 0x009896800000895d */ /* 0x002fea0003900000 */
[----:B------:R-:W1:Y:S02]  /*8e30*/  @!P0 SYNCS.PHASECHK.TRANS64 P0, [R9+URZ], R4 ;  /* 0x00000004090085a7 */ /* 0x000e64000800007f */
[----:B-1----:R-:W-:Y:S05]  /*8e40*/  @!P0 BRA `(.L_x_217) ;  /* 0xfffffffc00f08947 */ /* 0x002fea000383ffff */
[----:B------:R-:W-:Y:S05]  /*8e50*/  BRA `(.L_x_234) ;  /* 0xfffffff800647947 */ /* 0x000fea000383ffff */
.L_x_218:
[----:B0-----:R0:W1:Y:S02]  /*8e60*/  SYNCS.PHASECHK.TRANS64.TRYWAIT P0, [R6+URZ], R5 ;  /* 0x00000005060075a7 */ /* 0x001064000800017f */
[----:B-1----:R-:W-:Y:S05]  /*8e70*/  @!P0 NANOSLEEP.SYNCS 0x989680 ;  /* 0x009896800000895d */ /* 0x002fea0003900000 */
[----:B------:R-:W1:Y:S02]  /*8e80*/  @!P0 SYNCS.PHASECHK.TRANS64 P0, [R6+URZ], R5 ;  /* 0x00000005060085a7 */ /* 0x000e64000800007f */
[----:B-1----:R-:W-:Y:S05]  /*8e90*/  @!P0 BRA `(.L_x_218) ;  /* 0xfffffffc00f08947 */ /* 0x002fea000383ffff */
[----:B------:R-:W-:Y:S05]  /*8ea0*/  BRA `(.L_x_235) ;  /* 0xfffffff800747947 */ /* 0x000fea000383ffff */
.L_x_219:
[----:B0-----:R0:W1:Y:S02]  /*8eb0*/  SYNCS.PHASECHK.TRANS64.TRYWAIT P0, [R9+URZ], R4 ;  /* 0x00000004090075a7 */ /* 0x001064000800017f */
[----:B-1----:R-:W-:Y:S05]  /*8ec0*/  @!P0 NANOSLEEP.SYNCS 0x989680 ;  /* 0x009896800000895d */ /* 0x002fea0003900000 */
[----:B------:R-:W1:Y:S02]  /*8ed0*/  @!P0 SYNCS.PHASECHK.TRANS64 P0, [R9+URZ], R4 ;  /* 0x00000004090085a7 */ /* 0x000e64000800007f */
[----:B-1----:R-:W-:Y:S05]  /*8ee0*/  @!P0 BRA `(.L_x_219) ;  /* 0xfffffffc00f08947 */ /* 0x002fea000383ffff */
[----:B------:R-:W-:Y:S05]  /*8ef0*/  BRA `(.L_x_236) ;  /* 0xfffffff800847947 */ /* 0x000fea000383ffff */
.L_x_220:
[----:B0-----:R0:W1:Y:S02]  /*8f00*/  SYNCS.PHASECHK.TRANS64.TRYWAIT P0, [R6+URZ], R5 ;  /* 0x00000005060075a7 */ /* 0x001064000800017f */
[----:B-1----:R-:W-:Y:S05]  /*8f10*/  @!P0 NANOSLEEP.SYNCS 0x989680 ;  /* 0x009896800000895d */ /* 0x002fea0003900000 */
[----:B------:R-:W1:Y:S02]  /*8f20*/  @!P0 SYNCS.PHASECHK.TRANS64 P0, [R6+URZ], R5 ;  /* 0x00000005060085a7 */ /* 0x000e64000800007f */
[----:B-1----:R-:W-:Y:S05]  /*8f30*/  @!P0 BRA `(.L_x_220) ;  /* 0xfffffffc00f08947 */ /* 0x002fea000383ffff */
[----:B------:R-:W-:Y:S05]  /*8f40*/  BRA `(.L_x_237) ;  /* 0xfffffff800947947 */ /* 0x000fea000383ffff */
.L_x_221:
[----:B0-----:R0:W1:Y:S02]  /*8f50*/  SYNCS.PHASECHK.TRANS64.TRYWAIT P0, [R9+URZ], R4 ;  /* 0x00000004090075a7 */ /* 0x001064000800017f */
[----:B-1----:R-:W-:Y:S05]  /*8f60*/  @!P0 NANOSLEEP.SYNCS 0x989680 ;  /* 0x009896800000895d */ /* 0x002fea0003900000 */
[----:B------:R-:W1:Y:S02]  /*8f70*/  @!P0 SYNCS.PHASECHK.TRANS64 P0, [R9+URZ], R4 ;  /* 0x00000004090085a7 */ /* 0x000e64000800007f */
[----:B-1----:R-:W-:Y:S05]  /*8f80*/  @!P0 BRA `(.L_x_221) ;  /* 0xfffffffc00f08947 */ /* 0x002fea000383ffff */
[----:B------:R-:W-:Y:S05]  /*8f90*/  BRA `(.L_x_238) ;  /* 0xfffffff800a47947 */ /* 0x000fea000383ffff */
.L_x_222:
[----:B-1----:R1:W2:Y:S02]  /*8fa0*/  SYNCS.PHASECHK.TRANS64.TRYWAIT P0, [R6+URZ], R5 ;  /* 0x00000005060075a7 */ /* 0x0022a4000800017f */
[----:B--2---:R-:W-:Y:S05]  /*8fb0*/  @!P0 NANOSLEEP.SYNCS 0x989680 ;  /* 0x009896800000895d */ /* 0x004fea0003900000 */
[----:B------:R-:W2:Y:S02]  /*8fc0*/  @!P0 SYNCS.PHASECHK.TRANS64 P0, [R6+URZ], R5 ;  /* 0x00000005060085a7 */ /* 0x000ea4000800007f */
[----:B--2---:R-:W-:Y:S05]  /*8fd0*/  @!P0 BRA `(.L_x_222) ;  /* 0xfffffffc00f08947 */ /* 0x004fea000383ffff */
[----:B------:R-:W-:Y:S05]  /*8fe0*/  BRA `(.L_x_239) ;  /* 0xfffffff800ac7947 */ /* 0x000fea000383ffff */
.L_x_240:
[----:B------:R-:W-:-:S00]  /*8ff0*/  BRA `(.L_x_240) ;  /* 0xfffffffc00fc7947 */ /* 0x000fc0000383ffff */
[----:B------:R-:W-:-:S00]  /*9000*/  NOP ;  /* 0x0000000000007918 */ /* 0x000fc00000000000 */
[----:B------:R-:W-:-:S00]  /*9010*/  NOP ;  /* 0x0000000000007918 */ /* 0x000fc00000000000 */
[----:B------:R-:W-:-:S00]  /*9020*/  NOP ;  /* 0x0000000000007918 */ /* 0x000fc00000000000 */
[----:B------:R-:W-:-:S00]  /*9030*/  NOP ;  /* 0x0000000000007918 */ /* 0x000fc00000000000 */
[----:B------:R-:W-:-:S00]  /*9040*/  NOP ;  /* 0x0000000000007918 */ /* 0x000fc00000000000 */
[----:B------:R-:W-:-:S00]  /*9050*/  NOP ;  /* 0x0000000000007918 */ /* 0x000fc00000000000 */
[----:B------:R-:W-:-:S00]  /*9060*/  NOP ;  /* 0x0000000000007918 */ /* 0x000fc00000000000 */
[----:B------:R-:W-:-:S00]  /*9070*/  NOP ;  /* 0x0000000000007918 */ /* 0x000fc00000000000 */
.L_x_241:


//--------------------- .nv.global.init           --------------------------
	.section	.nv.global.init,"aw",@progbits
.nv.global.init:
	.type		$str$22,@object
	.size		$str$22,($str$23 - $str$22)
$str$22:
        /*0000*/ 	.byte	0x6b, 0x5f, 0x74, 0x69, 0x6c, 0x65, 0x5f, 0x63, 0x6f, 0x75, 0x6e, 0x74, 0x20, 0x3e, 0x3d, 0x20
        /*0010*/ 	.byte	0x31, 0x00
	.type		$str$23,@object
	.size		$str$23,(__unnamed_1 - $str$23)
$str$23:
        /*0012*/ 	.byte	0x2f, 0x74, 0x6d, 0x70, 0x2f, 0x63, 0x75, 0x74, 0x6c, 0x61, 0x73, 0x73, 0x5f, 0x73, 0x77, 0x65
        /*0022*/ 	.byte	0x65, 0x70, 0x5f, 0x73, 0x72, 0x63, 0x2f, 0x69, 0x6e, 0x63, 0x6c, 0x75, 0x64, 0x65, 0x2f, 0x63
        /*0032*/ 	.byte	0x75, 0x74, 0x6c, 0x61, 0x73, 0x73, 0x2f, 0x67, 0x65, 0x6d, 0x6d, 0x2f, 0x63, 0x6f, 0x6c, 0x6c
        /*0042*/ 	.byte	0x65, 0x63, 0x74, 0x69, 0x76, 0x65, 0x2f, 0x73, 0x6d, 0x39, 0x30, 0x5f, 0x6d, 0x6d, 0x61, 0x5f
        /*0052*/ 	.byte	0x74, 0x6d, 0x61, 0x5f, 0x67, 0x6d, 0x6d, 0x61, 0x5f, 0x73, 0x73, 0x5f, 0x77, 0x61, 0x72, 0x70
        /*0062*/ 	.byte	0x73, 0x70, 0x65, 0x63, 0x69, 0x61, 0x6c, 0x69, 0x7a, 0x65, 0x64, 0x2e, 0x68, 0x70, 0x70, 0x00
	.type		__unnamed_1,@object
	.size		__unnamed_1,(.L_0 - __unnamed_1)
__unnamed_1:
        /*0072*/ 	.byte	0x76, 0x6f, 0x69, 0x64, 0x20, 0x63, 0x75, 0x74, 0x6c, 0x61, 0x73, 0x73, 0x3a, 0x3a, 0x67, 0x65
        /* <DEDUP_REMOVED lines=171> */
        /*0b32*/ 	.byte	0x75, 0x74, 0x65, 0x3a, 0x3a, 0x69, 0x64, 0x65, 0x6e, 0x74, 0x69, 0x74, 0x79, 0x5d, 0x00
.L_0:


//--------------------- .nv.shared._ZN7cutlass13device_kernelINS_4gemm6kernel13GemmUniversalIN4cute5tupleIJiiiiEEENS1_10collective13CollectiveMmaINS1_34MainloopSm90TmaGmmaWarpSpecializedILi8ENS5_IJNS4_1CILi1EEESB_SB_EEENS1_32KernelTmaWarpSpecializedPingpongEEENS5_IJNSA_ILi64EEENSA_ILi160EEENSA_ILi128EEEEEEaNS5_IJlSB_lEEEaSJ_NS4_8TiledMMAINS4_8MMA_AtomIJNS4_4SM904GMMA26MMA_64x32x32_S32S8S8_SS_TNEEEENS4_6LayoutISC_NS5_IJNSA_ILi0EEESR_SR_EEEEENS5_IJNS4_10UnderscoreESU_SU_EEEEENS4_13SM90_TMA_LOADENS4_14ComposedLayoutINS4_7SwizzleILi3ELi4ELi3EEENS4_18smem_ptr_flag_bitsILi8EEENSQ_INS5_IJNSA_ILi8EEESH_EEENS5_IJSH_SB_EEEEEEEvNS4_8identityESX_S17_vS18_EENS_8epilogue10collective6detail29Sm90TmaWarpSpecializedAdapterINS1B_15DefaultEpilogueIaSJ_SJ_NS1A_6thread17LinearCombinationIaLi1EiiLNS1F_9ScaleType4KindE0ELNS_15FloatRoundStyleE2EaEENS1_15EpilogueDefaultEEEEEvvEEEEvNT_6ParamsE --------------------------
	.section	.nv.shared._ZN7cutlass13device_kernelINS_4gemm6kernel13GemmUniversalIN4cute5tupleIJiiiiEEENS1_10collective13CollectiveMmaINS1_34MainloopSm90TmaGmmaWarpSpecializedILi8ENS5_IJNS4_1CILi1EEESB_SB_EEENS1_32KernelTmaWarpSpecializedPingpongEEENS5_IJNSA_ILi64EEENSA_ILi160EEENSA_ILi128EEEEEEaNS5_IJlSB_lEEEaSJ_NS4_8TiledMMAINS4_8MMA_AtomIJNS4_4SM904GMMA26MMA_64x32x32_S32S8S8_SS_TNEEEENS4_6LayoutISC_NS5_IJNSA_ILi0EEESR_SR_EEEEENS5_IJNS4_10UnderscoreESU_SU_EEEEENS4_13SM90_TMA_LOADENS4_14ComposedLayoutINS4_7SwizzleILi3ELi4ELi3EEENS4_18smem_ptr_flag_bitsILi8EEENSQ_INS5_IJNSA_ILi8EEESH_EEENS5_IJSH_SB_EEEEEEEvNS4_8identityESX_S17_vS18_EENS_8epilogue10collective6detail29Sm90TmaWarpSpecializedAdapterINS1B_15DefaultEpilogueIaSJ_SJ_NS1A_6thread17LinearCombinationIaLi1EiiLNS1F_9ScaleType4KindE0ELNS_15FloatRoundStyleE2EaEENS1_15EpilogueDefaultEEEEEvvEEEEvNT_6ParamsE,"aw",@nobits
	.sectionflags	@""
	.align	16
	.zero		1024


//--------------------- .nv.shared.reserved.0     --------------------------
	.section	.nv.shared.reserved.0,"aw",@nobits
	.weak		__nv_reservedSMEM_offset_0_alias
	.size		__nv_reservedSMEM_offset_0_alias, 0, 0
	.other		__nv_reservedSMEM_offset_0_alias,@"STO_CUDA_RESERVED_SHARED STV_DEFAULT"
__nv_reservedSMEM_offset_0_alias:
	.zero		0


//--------------------- .nv.global                --------------------------
	.section	.nv.global,"aw",@nobits
.nv.global:
	.type		_ZN40_INTERNAL_04fff910_4_k_cu_af033445_136504cute1_E,@object
	.size		_ZN40_INTERNAL_04fff910_4_k_cu_af033445_136504cute1_E,(_ZN40_INTERNAL_04fff910_4_k_cu_af033445_136504cuda3std3__45__cpo6cbeginE - _ZN40_INTERNAL_04fff910_4_k_cu_af033445_136504cute1_E)
_ZN40_INTERNAL_04fff910_4_k_cu_af033445_136504cute1_E:
	.zero		1
	.type		_ZN40_INTERNAL_04fff910_4_k_cu_af033445_136504cuda3std3__45__cpo6cbeginE,@object
	.size		_ZN40_INTERNAL_04fff910_4_k_cu_af033445_136504cuda3std3__45__cpo6cbeginE,(_ZN40_INTERNAL_04fff910_4_k_cu_af033445_136504cuda3std3__48in_placeE - _ZN40_INTERNAL_04fff910_4_k_cu_af033445_136504cuda3std3__45__cpo6cbeginE)
_ZN40_INTERNAL_04fff910_4_k_cu_af033445_136504cuda3std3__45__cpo6cbeginE:
	.zero		1
	.type		_ZN40_INTERNAL_04fff910_4_k_cu_af033445_136504cuda3std3__48in_placeE,@object
	.size		_ZN40_INTERNAL_04fff910_4_k_cu_af033445_136504cuda3std3__48in_placeE,(_ZN40_INTERNAL_04fff910_4_k_cu_af033445_136504cuda3std6ranges3__45__cpo9iter_moveE - _ZN40_INTERNAL_04fff910_4_k_cu_af033445_136504cuda3std3__48in_placeE)
_ZN40_INTERNAL_04fff910_4_k_cu_af033445_136504cuda3std3__48in_placeE:
	.zero		1
	.type		_ZN40_INTERNAL_04fff910_4_k_cu_af033445_136504cuda3std6ranges3__45__cpo9iter_moveE,@object
	.size		_ZN40_INTERNAL_04fff910_4_k_cu_af033445_136504cuda3std6ranges3__45__cpo9iter_moveE,(_ZN40_INTERNAL_04fff910_4_k_cu_af033445_136504cuda3std3__45__cpo5beginE - _ZN40_INTERNAL_04fff910_4_k_cu_af033445_136504cuda3std6ranges3__45__cpo9iter_moveE)
_ZN40_INTERNAL_04fff910_4_k_cu_af033445_136504cuda3std6ranges3__45__cpo9iter_moveE:
	.zero		1
	.type		_ZN40_INTERNAL_04fff910_4_k_cu_af033445_136504cuda3std3__45__cpo5beginE,@object
	.size		_ZN40_INTERNAL_04fff910_4_k_cu_af033445_136504cuda3std3__45__cpo5beginE,(_ZN40_INTERNAL_04fff910_4_k_cu_af033445_136504cuda3std3__442_GLOBAL__N__04fff910_4_k_cu_af033445_136506ignoreE - _ZN40_INTERNAL_04fff910_4_k_cu_af033445_136504cuda3std3__45__cpo5beginE)
_ZN40_INTERNAL_04fff910_4_k_cu_af033445_136504cuda3std3__45__cpo5beginE:
	.zero		1
	.type		_ZN40_INTERNAL_04fff910_4_k_cu_af033445_136504cuda3std3__442_GLOBAL__N__04fff910_4_k_cu_af033445_136506ignoreE,@object
	.size		_ZN40_INTERNAL_04fff910_4_k_cu_af033445_136504cuda3std3__442_GLOBAL__N__04fff910_4_k_cu_af033445_136506ignoreE,(_ZN40_INTERNAL_04fff910_4_k_cu_af033445_136504cute7productE - _ZN40_INTERNAL_04fff910_4_k_cu_af033445_136504cuda3std3__442_GLOBAL__N__04fff910_4_k_cu_af033445_136506ignoreE)
_ZN40_INTERNAL_04fff910_4_k_cu_af033445_136504cuda3std3__442_GLOBAL__N__04fff910_4_k_cu_af033445_136506ignoreE:
	.zero		1
	.type		_ZN40_INTERNAL_04fff910_4_k_cu_af033445_136504cute7productE,@object
	.size		_ZN40_INTERNAL_04fff910_4_k_cu_af033445_136504cute7productE,(_ZN40_INTERNAL_04fff910_4_k_cu_af033445_136504cuda3std3__45__cpo3endE - _ZN40_INTERNAL_04fff910_4_k_cu_af033445_136504cute7productE)
_ZN40_INTERNAL_04fff910_4_k_cu_af033445_136504cute7productE:
	.zero		1
	.type		_ZN40_INTERNAL_04fff910_4_k_cu_af033445_136504cuda3std3__45__cpo3endE,@object
	.size		_ZN40_INTERNAL_04fff910_4_k_cu_af033445_136504cuda3std3__45__cpo3endE,(_ZN40_INTERNAL_04fff910_4_k_cu_af033445_136504cuda3std3__419piecewise_constructE - _ZN40_INTERNAL_04fff910_4_k_cu_af033445_136504cuda3std3__45__cpo3endE)
_ZN40_INTERNAL_04fff910_4_k_cu_af033445_136504cuda3std3__45__cpo3endE:
	.zero		1
	.type		_ZN40_INTERNAL_04fff910_4_k_cu_af033445_136504cuda3std3__419piecewise_constructE,@object
	.size		_ZN40_INTERNAL_04fff910_4_k_cu_af033445_136504cuda3std3__419piecewise_constructE,(_ZN40_INTERNAL_04fff910_4_k_cu_af033445_136504cuda3std3__45__cpo4cendE - _ZN40_INTERNAL_04fff910_4_k_cu_af033445_136504cuda3std3__419piecewise_constructE)
_ZN40_INTERNAL_04fff910_4_k_cu_af033445_136504cuda3std3__419piecewise_constructE:
	.zero		1
	.type		_ZN40_INTERNAL_04fff910_4_k_cu_af033445_136504cuda3std3__45__cpo4cendE,@object
	.size		_ZN40_INTERNAL_04fff910_4_k_cu_af033445_136504cuda3std3__45__cpo4cendE,(_ZN40_INTERNAL_04fff910_4_k_cu_af033445_136504cuda3std6ranges3__45__cpo4swapE - _ZN40_INTERNAL_04fff910_4_k_cu_af033445_136504cuda3std3__45__cpo4cendE)
_ZN40_INTERNAL_04fff910_4_k_cu_af033445_136504cuda3std3__45__cpo4cendE:
	.zero		1
	.type		_ZN40_INTERNAL_04fff910_4_k_cu_af033445_136504cuda3std6ranges3__45__cpo4swapE,@object
	.size		_ZN40_INTERNAL_04fff910_4_k_cu_af033445_136504cuda3std6ranges3__45__cpo4swapE,(.L_8 - _ZN40_INTERNAL_04fff910_4_k_cu_af033445_136504cuda3std6ranges3__45__cpo4swapE)
_ZN40_INTERNAL_04fff910_4_k_cu_af033445_136504cuda3std6ranges3__45__cpo4swapE:
	.zero		1
.L_8:


//--------------------- .nv.constant0._ZN7cutlass13device_kernelINS_4gemm6kernel13GemmUniversalIN4cute5tupleIJiiiiEEENS1_10collective13CollectiveMmaINS1_34MainloopSm90TmaGmmaWarpSpecializedILi8ENS5_IJNS4_1CILi1EEESB_SB_EEENS1_32KernelTmaWarpSpecializedPingpongEEENS5_IJNSA_ILi64EEENSA_ILi160EEENSA_ILi128EEEEEEaNS5_IJlSB_lEEEaSJ_NS4_8TiledMMAINS4_8MMA_AtomIJNS4_4SM904GMMA26MMA_64x32x32_S32S8S8_SS_TNEEEENS4_6LayoutISC_NS5_IJNSA_ILi0EEESR_SR_EEEEENS5_IJNS4_10UnderscoreESU_SU_EEEEENS4_13SM90_TMA_LOADENS4_14ComposedLayoutINS4_7SwizzleILi3ELi4ELi3EEENS4_18smem_ptr_flag_bitsILi8EEENSQ_INS5_IJNSA_ILi8EEESH_EEENS5_IJSH_SB_EEEEEEEvNS4_8identityESX_S17_vS18_EENS_8epilogue10collective6detail29Sm90TmaWarpSpecializedAdapterINS1B_15DefaultEpilogueIaSJ_SJ_NS1A_6thread17LinearCombinationIaLi1EiiLNS1F_9ScaleType4KindE0ELNS_15FloatRoundStyleE2EaEENS1_15EpilogueDefaultEEEEEvvEEEEvNT_6ParamsE --------------------------
	.section	.nv.constant0._ZN7cutlass13device_kernelINS_4gemm6kernel13GemmUniversalIN4cute5tupleIJiiiiEEENS1_10collective13CollectiveMmaINS1_34MainloopSm90TmaGmmaWarpSpecializedILi8ENS5_IJNS4_1CILi1EEESB_SB_EEENS1_32KernelTmaWarpSpecializedPingpongEEENS5_IJNSA_ILi64EEENSA_ILi160EEENSA_ILi128EEEEEEaNS5_IJlSB_lEEEaSJ_NS4_8TiledMMAINS4_8MMA_AtomIJNS4_4SM904GMMA26MMA_64x32x32_S32S8S8_SS_TNEEEENS4_6LayoutISC_NS5_IJNSA_ILi0EEESR_SR_EEEEENS5_IJNS4_10UnderscoreESU_SU_EEEEENS4_13SM90_TMA_LOADENS4_14ComposedLayoutINS4_7SwizzleILi3ELi4ELi3EEENS4_18smem_ptr_flag_bitsILi8EEENSQ_INS5_IJNSA_ILi8EEESH_EEENS5_IJSH_SB_EEEEEEEvNS4_8identityESX_S17_vS18_EENS_8epilogue10collective6detail29Sm90TmaWarpSpecializedAdapterINS1B_15DefaultEpilogueIaSJ_SJ_NS1A_6thread17LinearCombinationIaLi1EiiLNS1F_9ScaleType4KindE0ELNS_15FloatRoundStyleE2EaEENS1_15EpilogueDefaultEEEEEvvEEEEvNT_6ParamsE,"a",@progbits
	.sectionflags	@""
	.align	4
.nv.constant0._ZN7cutlass13device_kernelINS_4gemm6kernel13GemmUniversalIN4cute5tupleIJiiiiEEENS1_10collective13CollectiveMmaINS1_34MainloopSm90TmaGmmaWarpSpecializedILi8ENS5_IJNS4_1CILi1EEESB_SB_EEENS1_32KernelTmaWarpSpecializedPingpongEEENS5_IJNSA_ILi64EEENSA_ILi160EEENSA_ILi128EEEEEEaNS5_IJlSB_lEEEaSJ_NS4_8TiledMMAINS4_8MMA_AtomIJNS4_4SM904GMMA26MMA_64x32x32_S32S8S8_SS_TNEEEENS4_6LayoutISC_NS5_IJNSA_ILi0EEESR_SR_EEEEENS5_IJNS4_10UnderscoreESU_SU_EEEEENS4_13SM90_TMA_LOADENS4_14ComposedLayoutINS4_7SwizzleILi3ELi4ELi3EEENS4_18smem_ptr_flag_bitsILi8EEENSQ_INS5_IJNSA_ILi8EEESH_EEENS5_IJSH_SB_EEEEEEEvNS4_8identityESX_S17_vS18_EENS_8epilogue10collective6detail29Sm90TmaWarpSpecializedAdapterINS1B_15DefaultEpilogueIaSJ_SJ_NS1A_6thread17LinearCombinationIaLi1EiiLNS1F_9ScaleType4KindE0ELNS_15FloatRoundStyleE2EaEENS1_15EpilogueDefaultEEEEEvvEEEEvNT_6ParamsE:
	.zero		1664


//--------------------- SYMBOLS --------------------------

	.type		.nv.reservedSmem.offset0,@object
	.size		.nv.reservedSmem.offset0,0x4
	.type		__assertfail,@function
